//
// Generated by NVIDIA NVVM Compiler
//
// Compiler Build ID: CL-36424714
// Cuda compilation tools, release 13.0, V13.0.88
// Based on NVVM 20.0.0
//

.version 9.0
.target sm_100
.address_size 64

	// .globl	_Z15perform_analogyPfiiiS_
.extern .shared .align 16 .b8 shared_mem[];

.visible .entry _Z15perform_analogyPfiiiS_(
	.param .u64 .ptr .align 1 _Z15perform_analogyPfiiiS__param_0,
	.param .u32 _Z15perform_analogyPfiiiS__param_1,
	.param .u32 _Z15perform_analogyPfiiiS__param_2,
	.param .u32 _Z15perform_analogyPfiiiS__param_3,
	.param .u64 .ptr .align 1 _Z15perform_analogyPfiiiS__param_4
)
{
	.reg .pred 	%p<7>;
	.reg .b32 	%r<51>;
	.reg .b32 	%f<26>;
	.reg .b64 	%rd<34>;

	ld.param.u64 	%rd3, [_Z15perform_analogyPfiiiS__param_0];
	ld.param.u32 	%r24, [_Z15perform_analogyPfiiiS__param_1];
	ld.param.u32 	%r25, [_Z15perform_analogyPfiiiS__param_2];
	ld.param.u32 	%r26, [_Z15perform_analogyPfiiiS__param_3];
	ld.param.u64 	%rd4, [_Z15perform_analogyPfiiiS__param_4];
	cvta.to.global.u64 	%rd1, %rd4;
	cvta.to.global.u64 	%rd2, %rd3;
	mov.u32 	%r27, %tid.x;
	mov.u32 	%r28, %ctaid.x;
	mov.u32 	%r29, %ntid.x;
	mad.lo.s32 	%r49, %r28, %r29, %r27;
	mov.u32 	%r30, %nctaid.x;
	mul.lo.s32 	%r2, %r30, %r29;
	setp.gt.s32 	%p1, %r49, 49;
	@%p1 bra 	$L__BB0_7;
	mul.lo.s32 	%r3, %r24, 50;
	mul.lo.s32 	%r4, %r25, 50;
	mul.lo.s32 	%r5, %r26, 50;
	add.s32 	%r31, %r49, %r2;
	max.s32 	%r32, %r31, 50;
	setp.lt.s32 	%p2, %r31, 50;
	selp.u32 	%r33, 1, 0, %p2;
	add.s32 	%r34, %r31, %r33;
	sub.s32 	%r35, %r32, %r34;
	div.u32 	%r36, %r35, %r2;
	add.s32 	%r6, %r36, %r33;
	and.b32  	%r37, %r6, 3;
	setp.eq.s32 	%p3, %r37, 3;
	@%p3 bra 	$L__BB0_4;
	add.s32 	%r47, %r49, %r5;
	add.s32 	%r46, %r49, %r4;
	add.s32 	%r45, %r49, %r3;
	add.s32 	%r38, %r6, 1;
	and.b32  	%r39, %r38, 3;
	neg.s32 	%r44, %r39;
$L__BB0_3:
	.pragma "nounroll";
	mul.wide.s32 	%rd5, %r49, 4;
	add.s64 	%rd6, %rd1, %rd5;
	mul.wide.s32 	%rd7, %r47, 4;
	add.s64 	%rd8, %rd2, %rd7;
	mul.wide.s32 	%rd9, %r46, 4;
	add.s64 	%rd10, %rd2, %rd9;
	mul.wide.s32 	%rd11, %r45, 4;
	add.s64 	%rd12, %rd2, %rd11;
	ld.global.f32 	%f1, [%rd12];
	ld.global.f32 	%f2, [%rd10];
	sub.f32 	%f3, %f1, %f2;
	ld.global.f32 	%f4, [%rd8];
	add.f32 	%f5, %f3, %f4;
	st.global.f32 	[%rd6], %f5;
	add.s32 	%r49, %r49, %r2;
	add.s32 	%r47, %r47, %r2;
	add.s32 	%r46, %r46, %r2;
	add.s32 	%r45, %r45, %r2;
	add.s32 	%r44, %r44, 1;
	setp.ne.s32 	%p4, %r44, 0;
	@%p4 bra 	$L__BB0_3;
$L__BB0_4:
	setp.lt.u32 	%p5, %r6, 3;
	@%p5 bra 	$L__BB0_7;
	mul.wide.s32 	%rd21, %r2, 4;
	shl.b32 	%r43, %r2, 2;
$L__BB0_6:
	add.s32 	%r40, %r49, %r3;
	mul.wide.s32 	%rd13, %r40, 4;
	add.s64 	%rd14, %rd2, %rd13;
	ld.global.f32 	%f6, [%rd14];
	add.s32 	%r41, %r49, %r4;
	mul.wide.s32 	%rd15, %r41, 4;
	add.s64 	%rd16, %rd2, %rd15;
	ld.global.f32 	%f7, [%rd16];
	sub.f32 	%f8, %f6, %f7;
	add.s32 	%r42, %r49, %r5;
	mul.wide.s32 	%rd17, %r42, 4;
	add.s64 	%rd18, %rd2, %rd17;
	ld.global.f32 	%f9, [%rd18];
	add.f32 	%f10, %f8, %f9;
	mul.wide.s32 	%rd19, %r49, 4;
	add.s64 	%rd20, %rd1, %rd19;
	st.global.f32 	[%rd20], %f10;
	add.s64 	%rd22, %rd14, %rd21;
	ld.global.f32 	%f11, [%rd22];
	add.s64 	%rd23, %rd16, %rd21;
	ld.global.f32 	%f12, [%rd23];
	sub.f32 	%f13, %f11, %f12;
	add.s64 	%rd24, %rd18, %rd21;
	ld.global.f32 	%f14, [%rd24];
	add.f32 	%f15, %f13, %f14;
	add.s64 	%rd25, %rd20, %rd21;
	st.global.f32 	[%rd25], %f15;
	add.s64 	%rd26, %rd22, %rd21;
	ld.global.f32 	%f16, [%rd26];
	add.s64 	%rd27, %rd23, %rd21;
	ld.global.f32 	%f17, [%rd27];
	sub.f32 	%f18, %f16, %f17;
	add.s64 	%rd28, %rd24, %rd21;
	ld.global.f32 	%f19, [%rd28];
	add.f32 	%f20, %f18, %f19;
	add.s64 	%rd29, %rd25, %rd21;
	st.global.f32 	[%rd29], %f20;
	add.s64 	%rd30, %rd26, %rd21;
	ld.global.f32 	%f21, [%rd30];
	add.s64 	%rd31, %rd27, %rd21;
	ld.global.f32 	%f22, [%rd31];
	sub.f32 	%f23, %f21, %f22;
	add.s64 	%rd32, %rd28, %rd21;
	ld.global.f32 	%f24, [%rd32];
	add.f32 	%f25, %f23, %f24;
	add.s64 	%rd33, %rd29, %rd21;
	st.global.f32 	[%rd33], %f25;
	add.s32 	%r49, %r43, %r49;
	setp.lt.s32 	%p6, %r49, 50;
	@%p6 bra 	$L__BB0_6;
$L__BB0_7:
	ret;

}
	// .globl	_Z17find_closest_wordPfS_iiiiS_Pi
.visible .entry _Z17find_closest_wordPfS_iiiiS_Pi(
	.param .u64 .ptr .align 1 _Z17find_closest_wordPfS_iiiiS_Pi_param_0,
	.param .u64 .ptr .align 1 _Z17find_closest_wordPfS_iiiiS_Pi_param_1,
	.param .u32 _Z17find_closest_wordPfS_iiiiS_Pi_param_2,
	.param .u32 _Z17find_closest_wordPfS_iiiiS_Pi_param_3,
	.param .u32 _Z17find_closest_wordPfS_iiiiS_Pi_param_4,
	.param .u32 _Z17find_closest_wordPfS_iiiiS_Pi_param_5,
	.param .u64 .ptr .align 1 _Z17find_closest_wordPfS_iiiiS_Pi_param_6,
	.param .u64 .ptr .align 1 _Z17find_closest_wordPfS_iiiiS_Pi_param_7
)
{
	.reg .pred 	%p<17>;
	.reg .b32 	%r<45>;
	.reg .b32 	%f<223>;
	.reg .b64 	%rd<22>;
	.reg .b64 	%fd<10>;

	ld.param.u64 	%rd11, [_Z17find_closest_wordPfS_iiiiS_Pi_param_0];
	ld.param.u64 	%rd12, [_Z17find_closest_wordPfS_iiiiS_Pi_param_1];
	ld.param.u32 	%r20, [_Z17find_closest_wordPfS_iiiiS_Pi_param_2];
	ld.param.u32 	%r21, [_Z17find_closest_wordPfS_iiiiS_Pi_param_3];
	ld.param.u32 	%r22, [_Z17find_closest_wordPfS_iiiiS_Pi_param_4];
	ld.param.u32 	%r23, [_Z17find_closest_wordPfS_iiiiS_Pi_param_5];
	ld.param.u64 	%rd9, [_Z17find_closest_wordPfS_iiiiS_Pi_param_6];
	ld.param.u64 	%rd10, [_Z17find_closest_wordPfS_iiiiS_Pi_param_7];
	cvta.to.global.u64 	%rd1, %rd12;
	cvta.to.global.u64 	%rd2, %rd11;
	mov.u32 	%r1, %tid.x;
	mov.u32 	%r2, %ctaid.x;
	mov.u32 	%r3, %ntid.x;
	mad.lo.s32 	%r39, %r2, %r3, %r1;
	setp.ge.s32 	%p1, %r39, %r20;
	mov.b32 	%r42, -1;
	mov.f32 	%f221, 0fC47A0000;
	@%p1 bra 	$L__BB1_7;
	mov.u32 	%r26, %nctaid.x;
	mul.lo.s32 	%r5, %r26, %r3;
	mov.f32 	%f221, 0fC47A0000;
	mov.b32 	%r42, -1;
	add.s64 	%rd3, %rd2, 4;
$L__BB1_2:
	setp.eq.s32 	%p2, %r39, %r21;
	setp.eq.s32 	%p3, %r39, %r22;
	or.pred  	%p4, %p2, %p3;
	setp.eq.s32 	%p5, %r39, %r23;
	or.pred  	%p6, %p5, %p4;
	@%p6 bra 	$L__BB1_6;
	mul.lo.s32 	%r28, %r39, 50;
	ld.global.f32 	%f10, [%rd2];
	fma.rn.f32 	%f11, %f10, %f10, 0f00000000;
	ld.global.f32 	%f12, [%rd2+4];
	fma.rn.f32 	%f13, %f12, %f12, %f11;
	ld.global.f32 	%f14, [%rd2+8];
	fma.rn.f32 	%f15, %f14, %f14, %f13;
	ld.global.f32 	%f16, [%rd2+12];
	fma.rn.f32 	%f17, %f16, %f16, %f15;
	ld.global.f32 	%f18, [%rd2+16];
	fma.rn.f32 	%f19, %f18, %f18, %f17;
	ld.global.f32 	%f20, [%rd2+20];
	fma.rn.f32 	%f21, %f20, %f20, %f19;
	ld.global.f32 	%f22, [%rd2+24];
	fma.rn.f32 	%f23, %f22, %f22, %f21;
	ld.global.f32 	%f24, [%rd2+28];
	fma.rn.f32 	%f25, %f24, %f24, %f23;
	ld.global.f32 	%f26, [%rd2+32];
	fma.rn.f32 	%f27, %f26, %f26, %f25;
	ld.global.f32 	%f28, [%rd2+36];
	fma.rn.f32 	%f29, %f28, %f28, %f27;
	ld.global.f32 	%f30, [%rd2+40];
	fma.rn.f32 	%f31, %f30, %f30, %f29;
	ld.global.f32 	%f32, [%rd2+44];
	fma.rn.f32 	%f33, %f32, %f32, %f31;
	ld.global.f32 	%f34, [%rd2+48];
	fma.rn.f32 	%f35, %f34, %f34, %f33;
	ld.global.f32 	%f36, [%rd2+52];
	fma.rn.f32 	%f37, %f36, %f36, %f35;
	ld.global.f32 	%f38, [%rd2+56];
	fma.rn.f32 	%f39, %f38, %f38, %f37;
	ld.global.f32 	%f40, [%rd2+60];
	fma.rn.f32 	%f41, %f40, %f40, %f39;
	ld.global.f32 	%f42, [%rd2+64];
	fma.rn.f32 	%f43, %f42, %f42, %f41;
	ld.global.f32 	%f44, [%rd2+68];
	fma.rn.f32 	%f45, %f44, %f44, %f43;
	ld.global.f32 	%f46, [%rd2+72];
	fma.rn.f32 	%f47, %f46, %f46, %f45;
	ld.global.f32 	%f48, [%rd2+76];
	fma.rn.f32 	%f49, %f48, %f48, %f47;
	ld.global.f32 	%f50, [%rd2+80];
	fma.rn.f32 	%f51, %f50, %f50, %f49;
	ld.global.f32 	%f52, [%rd2+84];
	fma.rn.f32 	%f53, %f52, %f52, %f51;
	ld.global.f32 	%f54, [%rd2+88];
	fma.rn.f32 	%f55, %f54, %f54, %f53;
	ld.global.f32 	%f56, [%rd2+92];
	fma.rn.f32 	%f57, %f56, %f56, %f55;
	ld.global.f32 	%f58, [%rd2+96];
	fma.rn.f32 	%f59, %f58, %f58, %f57;
	ld.global.f32 	%f60, [%rd2+100];
	fma.rn.f32 	%f61, %f60, %f60, %f59;
	ld.global.f32 	%f62, [%rd2+104];
	fma.rn.f32 	%f63, %f62, %f62, %f61;
	ld.global.f32 	%f64, [%rd2+108];
	fma.rn.f32 	%f65, %f64, %f64, %f63;
	ld.global.f32 	%f66, [%rd2+112];
	fma.rn.f32 	%f67, %f66, %f66, %f65;
	ld.global.f32 	%f68, [%rd2+116];
	fma.rn.f32 	%f69, %f68, %f68, %f67;
	ld.global.f32 	%f70, [%rd2+120];
	fma.rn.f32 	%f71, %f70, %f70, %f69;
	ld.global.f32 	%f72, [%rd2+124];
	fma.rn.f32 	%f73, %f72, %f72, %f71;
	ld.global.f32 	%f74, [%rd2+128];
	fma.rn.f32 	%f75, %f74, %f74, %f73;
	ld.global.f32 	%f76, [%rd2+132];
	fma.rn.f32 	%f77, %f76, %f76, %f75;
	ld.global.f32 	%f78, [%rd2+136];
	fma.rn.f32 	%f79, %f78, %f78, %f77;
	ld.global.f32 	%f80, [%rd2+140];
	fma.rn.f32 	%f81, %f80, %f80, %f79;
	ld.global.f32 	%f82, [%rd2+144];
	fma.rn.f32 	%f83, %f82, %f82, %f81;
	ld.global.f32 	%f84, [%rd2+148];
	fma.rn.f32 	%f85, %f84, %f84, %f83;
	ld.global.f32 	%f86, [%rd2+152];
	fma.rn.f32 	%f87, %f86, %f86, %f85;
	ld.global.f32 	%f88, [%rd2+156];
	fma.rn.f32 	%f89, %f88, %f88, %f87;
	ld.global.f32 	%f90, [%rd2+160];
	fma.rn.f32 	%f91, %f90, %f90, %f89;
	ld.global.f32 	%f92, [%rd2+164];
	fma.rn.f32 	%f93, %f92, %f92, %f91;
	ld.global.f32 	%f94, [%rd2+168];
	fma.rn.f32 	%f95, %f94, %f94, %f93;
	ld.global.f32 	%f96, [%rd2+172];
	fma.rn.f32 	%f97, %f96, %f96, %f95;
	ld.global.f32 	%f98, [%rd2+176];
	fma.rn.f32 	%f99, %f98, %f98, %f97;
	ld.global.f32 	%f100, [%rd2+180];
	fma.rn.f32 	%f101, %f100, %f100, %f99;
	ld.global.f32 	%f102, [%rd2+184];
	fma.rn.f32 	%f103, %f102, %f102, %f101;
	ld.global.f32 	%f104, [%rd2+188];
	fma.rn.f32 	%f105, %f104, %f104, %f103;
	ld.global.f32 	%f106, [%rd2+192];
	fma.rn.f32 	%f107, %f106, %f106, %f105;
	ld.global.f32 	%f108, [%rd2+196];
	fma.rn.f32 	%f2, %f108, %f108, %f107;
	mul.wide.s32 	%rd13, %r28, 4;
	add.s64 	%rd14, %rd1, %rd13;
	ld.global.f32 	%f109, [%rd14];
	fma.rn.f32 	%f110, %f109, %f109, 0f00000000;
	ld.global.f32 	%f111, [%rd14+4];
	fma.rn.f32 	%f112, %f111, %f111, %f110;
	ld.global.f32 	%f113, [%rd14+8];
	fma.rn.f32 	%f114, %f113, %f113, %f112;
	ld.global.f32 	%f115, [%rd14+12];
	fma.rn.f32 	%f116, %f115, %f115, %f114;
	ld.global.f32 	%f117, [%rd14+16];
	fma.rn.f32 	%f118, %f117, %f117, %f116;
	ld.global.f32 	%f119, [%rd14+20];
	fma.rn.f32 	%f120, %f119, %f119, %f118;
	ld.global.f32 	%f121, [%rd14+24];
	fma.rn.f32 	%f122, %f121, %f121, %f120;
	ld.global.f32 	%f123, [%rd14+28];
	fma.rn.f32 	%f124, %f123, %f123, %f122;
	ld.global.f32 	%f125, [%rd14+32];
	fma.rn.f32 	%f126, %f125, %f125, %f124;
	ld.global.f32 	%f127, [%rd14+36];
	fma.rn.f32 	%f128, %f127, %f127, %f126;
	ld.global.f32 	%f129, [%rd14+40];
	fma.rn.f32 	%f130, %f129, %f129, %f128;
	ld.global.f32 	%f131, [%rd14+44];
	fma.rn.f32 	%f132, %f131, %f131, %f130;
	ld.global.f32 	%f133, [%rd14+48];
	fma.rn.f32 	%f134, %f133, %f133, %f132;
	ld.global.f32 	%f135, [%rd14+52];
	fma.rn.f32 	%f136, %f135, %f135, %f134;
	ld.global.f32 	%f137, [%rd14+56];
	fma.rn.f32 	%f138, %f137, %f137, %f136;
	ld.global.f32 	%f139, [%rd14+60];
	fma.rn.f32 	%f140, %f139, %f139, %f138;
	ld.global.f32 	%f141, [%rd14+64];
	fma.rn.f32 	%f142, %f141, %f141, %f140;
	ld.global.f32 	%f143, [%rd14+68];
	fma.rn.f32 	%f144, %f143, %f143, %f142;
	ld.global.f32 	%f145, [%rd14+72];
	fma.rn.f32 	%f146, %f145, %f145, %f144;
	ld.global.f32 	%f147, [%rd14+76];
	fma.rn.f32 	%f148, %f147, %f147, %f146;
	ld.global.f32 	%f149, [%rd14+80];
	fma.rn.f32 	%f150, %f149, %f149, %f148;
	ld.global.f32 	%f151, [%rd14+84];
	fma.rn.f32 	%f152, %f151, %f151, %f150;
	ld.global.f32 	%f153, [%rd14+88];
	fma.rn.f32 	%f154, %f153, %f153, %f152;
	ld.global.f32 	%f155, [%rd14+92];
	fma.rn.f32 	%f156, %f155, %f155, %f154;
	ld.global.f32 	%f157, [%rd14+96];
	fma.rn.f32 	%f158, %f157, %f157, %f156;
	ld.global.f32 	%f159, [%rd14+100];
	fma.rn.f32 	%f160, %f159, %f159, %f158;
	ld.global.f32 	%f161, [%rd14+104];
	fma.rn.f32 	%f162, %f161, %f161, %f160;
	ld.global.f32 	%f163, [%rd14+108];
	fma.rn.f32 	%f164, %f163, %f163, %f162;
	ld.global.f32 	%f165, [%rd14+112];
	fma.rn.f32 	%f166, %f165, %f165, %f164;
	ld.global.f32 	%f167, [%rd14+116];
	fma.rn.f32 	%f168, %f167, %f167, %f166;
	ld.global.f32 	%f169, [%rd14+120];
	fma.rn.f32 	%f170, %f169, %f169, %f168;
	ld.global.f32 	%f171, [%rd14+124];
	fma.rn.f32 	%f172, %f171, %f171, %f170;
	ld.global.f32 	%f173, [%rd14+128];
	fma.rn.f32 	%f174, %f173, %f173, %f172;
	ld.global.f32 	%f175, [%rd14+132];
	fma.rn.f32 	%f176, %f175, %f175, %f174;
	ld.global.f32 	%f177, [%rd14+136];
	fma.rn.f32 	%f178, %f177, %f177, %f176;
	ld.global.f32 	%f179, [%rd14+140];
	fma.rn.f32 	%f180, %f179, %f179, %f178;
	ld.global.f32 	%f181, [%rd14+144];
	fma.rn.f32 	%f182, %f181, %f181, %f180;
	ld.global.f32 	%f183, [%rd14+148];
	fma.rn.f32 	%f184, %f183, %f183, %f182;
	ld.global.f32 	%f185, [%rd14+152];
	fma.rn.f32 	%f186, %f185, %f185, %f184;
	ld.global.f32 	%f187, [%rd14+156];
	fma.rn.f32 	%f188, %f187, %f187, %f186;
	ld.global.f32 	%f189, [%rd14+160];
	fma.rn.f32 	%f190, %f189, %f189, %f188;
	ld.global.f32 	%f191, [%rd14+164];
	fma.rn.f32 	%f192, %f191, %f191, %f190;
	ld.global.f32 	%f193, [%rd14+168];
	fma.rn.f32 	%f194, %f193, %f193, %f192;
	ld.global.f32 	%f195, [%rd14+172];
	fma.rn.f32 	%f196, %f195, %f195, %f194;
	ld.global.f32 	%f197, [%rd14+176];
	fma.rn.f32 	%f198, %f197, %f197, %f196;
	ld.global.f32 	%f199, [%rd14+180];
	fma.rn.f32 	%f200, %f199, %f199, %f198;
	ld.global.f32 	%f201, [%rd14+184];
	fma.rn.f32 	%f202, %f201, %f201, %f200;
	ld.global.f32 	%f203, [%rd14+188];
	fma.rn.f32 	%f204, %f203, %f203, %f202;
	ld.global.f32 	%f205, [%rd14+192];
	fma.rn.f32 	%f206, %f205, %f205, %f204;
	ld.global.f32 	%f207, [%rd14+196];
	fma.rn.f32 	%f3, %f207, %f207, %f206;
	add.s64 	%rd21, %rd14, 4;
	mov.f64 	%fd9, 0d0000000000000000;
	mov.b32 	%r41, 0;
	mov.u64 	%rd20, %rd3;
$L__BB1_4:
	ld.global.f32 	%f208, [%rd20+-4];
	ld.global.f32 	%f209, [%rd21+-4];
	mul.f32 	%f210, %f208, %f209;
	cvt.f64.f32 	%fd4, %f210;
	add.f64 	%fd5, %fd9, %fd4;
	ld.global.f32 	%f211, [%rd20];
	ld.global.f32 	%f212, [%rd21];
	mul.f32 	%f213, %f211, %f212;
	cvt.f64.f32 	%fd6, %f213;
	add.f64 	%fd9, %fd5, %fd6;
	add.s32 	%r41, %r41, 2;
	add.s64 	%rd21, %rd21, 8;
	add.s64 	%rd20, %rd20, 8;
	setp.ne.s32 	%p7, %r41, 50;
	@%p7 bra 	$L__BB1_4;
	sqrt.rn.f32 	%f214, %f3;
	sqrt.rn.f32 	%f215, %f2;
	fma.rn.f32 	%f216, %f215, %f214, 0f322BCC77;
	cvt.f64.f32 	%fd7, %f216;
	div.rn.f64 	%fd8, %fd9, %fd7;
	cvt.rn.f32.f64 	%f217, %fd8;
	setp.lt.f32 	%p8, %f221, %f217;
	selp.f32 	%f221, %f217, %f221, %p8;
	selp.b32 	%r42, %r39, %r42, %p8;
$L__BB1_6:
	add.s32 	%r39, %r39, %r5;
	setp.lt.s32 	%p9, %r39, %r20;
	@%p9 bra 	$L__BB1_2;
$L__BB1_7:
	shl.b32 	%r29, %r3, 2;
	mov.u32 	%r30, shared_mem;
	add.s32 	%r14, %r30, %r29;
	shl.b32 	%r31, %r1, 2;
	add.s32 	%r15, %r30, %r31;
	st.shared.u32 	[%r15], %r42;
	add.s32 	%r16, %r14, %r31;
	st.shared.f32 	[%r16], %f221;
	bar.sync 	0;
	setp.lt.u32 	%p10, %r3, 2;
	@%p10 bra 	$L__BB1_13;
	mov.u32 	%r44, %r3;
$L__BB1_9:
	mov.u32 	%r17, %r44;
	add.s32 	%r32, %r17, 1;
	shr.u32 	%r44, %r32, 1;
	setp.ge.u32 	%p11, %r1, %r44;
	add.s32 	%r33, %r44, %r1;
	setp.ge.u32 	%p12, %r33, %r3;
	or.pred  	%p13, %p11, %p12;
	@%p13 bra 	$L__BB1_12;
	ld.shared.f32 	%f218, [%r16];
	shl.b32 	%r19, %r44, 2;
	add.s32 	%r35, %r16, %r19;
	ld.shared.f32 	%f7, [%r35];
	setp.geu.f32 	%p14, %f218, %f7;
	@%p14 bra 	$L__BB1_12;
	st.shared.f32 	[%r16], %f7;
	add.s32 	%r36, %r15, %r19;
	ld.shared.u32 	%r37, [%r36];
	st.shared.u32 	[%r15], %r37;
$L__BB1_12:
	bar.sync 	0;
	setp.gt.u32 	%p15, %r17, 2;
	@%p15 bra 	$L__BB1_9;
$L__BB1_13:
	setp.ne.s32 	%p16, %r1, 0;
	@%p16 bra 	$L__BB1_15;
	ld.shared.f32 	%f219, [%r14];
	cvta.to.global.u64 	%rd15, %rd9;
	mul.wide.u32 	%rd16, %r2, 4;
	add.s64 	%rd17, %rd15, %rd16;
	st.global.f32 	[%rd17], %f219;
	ld.shared.u32 	%r38, [shared_mem];
	cvta.to.global.u64 	%rd18, %rd10;
	add.s64 	%rd19, %rd18, %rd16;
	st.global.u32 	[%rd19], %r38;
$L__BB1_15:
	ret;

}


// ===== COMPILED SASS (sm_100) =====

	.target	sm_100

	.elftype	@"ET_EXEC"


//--------------------- .note.nv.tkinfo           --------------------------
	.section	.note.nv.tkinfo,"",@"SHT_NOTE"
	.sectionflags	@"SHF_NOTE_NV_TKINFO"
	.tkinfo
        /*0018*/ 	.word	0x00000002
        /*0030*/ 	.string	""
        /*0030*/ 	.string	"ptxas"
        /*0030*/ 	.string	"Cuda compilation tools, release 13.0, V13.0.88"
        /*0030*/ 	.string	"Build cuda_13.0.r13.0/compiler.36424714_0"
        /*0030*/ 	.string	"-arch sm_100 -m 64 "



//--------------------- .note.nv.cuinfo           --------------------------
	.section	.note.nv.cuinfo,"",@"SHT_NOTE"
	.sectionflags	@"SHF_NOTE_NV_CUINFO"
        /*0018*/ 	.short	0x0002
        /*001a*/ 	.short	0x0064
        /*001c*/ 	.short	0x0082
	.zero		2


//--------------------- .nv.info                  --------------------------
	.section	.nv.info,"",@"SHT_CUDA_INFO"
	.align	4


	//----- nvinfo : EIATTR_REGCOUNT
	.align		4
        /*0000*/ 	.byte	0x04, 0x2f
        /*0002*/ 	.short	(.L_1 - .L_0)
	.align		4
.L_0:
        /*0004*/ 	.word	index@(_Z15perform_analogyPfiiiS_)
        /*0008*/ 	.word	0x0000001a


	//----- nvinfo : EIATTR_FRAME_SIZE
	.align		4
.L_1:
        /*000c*/ 	.byte	0x04, 0x11
        /*000e*/ 	.short	(.L_3 - .L_2)
	.align		4
.L_2:
        /*0010*/ 	.word	index@(_Z15perform_analogyPfiiiS_)
        /*0014*/ 	.word	0x00000000


	//----- nvinfo : EIATTR_REGCOUNT
	.align		4
.L_3:
        /*0018*/ 	.byte	0x04, 0x2f
        /*001a*/ 	.short	(.L_5 - .L_4)
	.align		4
.L_4:
        /*001c*/ 	.word	index@(_Z17find_closest_wordPfS_iiiiS_Pi)
        /*0020*/ 	.word	0x00000020


	//----- nvinfo : EIATTR_FRAME_SIZE
	.align		4
.L_5:
        /*0024*/ 	.byte	0x04, 0x11
        /*0026*/ 	.short	(.L_7 - .L_6)
	.align		4
.L_6:
        /*0028*/ 	.word	index@($__internal_1_$__cuda_sm20_sqrt_rn_f32_slowpath)
        /*002c*/ 	.word	0x00000000


	//----- nvinfo : EIATTR_FRAME_SIZE
	.align		4
.L_7:
        /*0030*/ 	.byte	0x04, 0x11
        /*0032*/ 	.short	(.L_9 - .L_8)
	.align		4
.L_8:
        /*0034*/ 	.word	index@($__internal_0_$__cuda_sm20_div_rn_f64_full)
        /*0038*/ 	.word	0x00000000


	//----- nvinfo : EIATTR_FRAME_SIZE
	.align		4
.L_9:
        /*003c*/ 	.byte	0x04, 0x11
        /*003e*/ 	.short	(.L_11 - .L_10)
	.align		4
.L_10:
        /*0040*/ 	.word	index@(_Z17find_closest_wordPfS_iiiiS_Pi)
        /*0044*/ 	.word	0x00000000


	//----- nvinfo : EIATTR_MIN_STACK_SIZE
	.align		4
.L_11:
        /*0048*/ 	.byte	0x04, 0x12
        /*004a*/ 	.short	(.L_13 - .L_12)
	.align		4
.L_12:
        /*004c*/ 	.word	index@(_Z17find_closest_wordPfS_iiiiS_Pi)
        /*0050*/ 	.word	0x00000000


	//----- nvinfo : EIATTR_MIN_STACK_SIZE
	.align		4
.L_13:
        /*0054*/ 	.byte	0x04, 0x12
        /*0056*/ 	.short	(.L_15 - .L_14)
	.align		4
.L_14:
        /*0058*/ 	.word	index@(_Z15perform_analogyPfiiiS_)
        /*005c*/ 	.word	0x00000000
.L_15:


//--------------------- .nv.compat                --------------------------
	.section	.nv.compat,"",@"SHT_CUDA_COMPAT_INFO"
	.align	4
        /*0000*/ 	.byte	0x02, 0x09, 0x00, 0x00, 0x02, 0x02, 0x01, 0x00, 0x02, 0x05, 0x05, 0x00, 0x03, 0x07, 0x01, 0x01
        /*0010*/ 	.byte	0x02, 0x03, 0x00, 0x00, 0x02, 0x06, 0x01, 0x00, 0x04, 0x0b, 0x08, 0x00, 0x01, 0x00, 0x00, 0x00
        /*0020*/ 	.byte	0x00, 0x00, 0x00, 0x00


//--------------------- .nv.info._Z17find_closest_wordPfS_iiiiS_Pi --------------------------
	.section	.nv.info._Z17find_closest_wordPfS_iiiiS_Pi,"",@"SHT_CUDA_INFO"
	.sectionflags	@""
	.align	4


	//----- nvinfo : EIATTR_CUDA_API_VERSION
	.align		4
        /*0000*/ 	.byte	0x04, 0x37
        /*0002*/ 	.short	(.L_17 - .L_16)
.L_16:
        /*0004*/ 	.word	0x00000082


	//----- nvinfo : EIATTR_KPARAM_INFO
	.align		4
.L_17:
        /*0008*/ 	.byte	0x04, 0x17
        /*000a*/ 	.short	(.L_19 - .L_18)
.L_18:
        /*000c*/ 	.word	0x00000000
        /*0010*/ 	.short	0x0007
        /*0012*/ 	.short	0x0028
        /*0014*/ 	.byte	0x00, 0xf5, 0x21, 0x00


	//----- nvinfo : EIATTR_KPARAM_INFO
	.align		4
.L_19:
        /*0018*/ 	.byte	0x04, 0x17
        /*001a*/ 	.short	(.L_21 - .L_20)
.L_20:
        /*001c*/ 	.word	0x00000000
        /*0020*/ 	.short	0x0006
        /*0022*/ 	.short	0x0020
        /*0024*/ 	.byte	0x00, 0xf5, 0x21, 0x00


	//----- nvinfo : EIATTR_KPARAM_INFO
	.align		4
.L_21:
        /*0028*/ 	.byte	0x04, 0x17
        /*002a*/ 	.short	(.L_23 - .L_22)
.L_22:
        /*002c*/ 	.word	0x00000000
        /*0030*/ 	.short	0x0005
        /*0032*/ 	.short	0x001c
        /*0034*/ 	.byte	0x00, 0xf0, 0x11, 0x00


	//----- nvinfo : EIATTR_KPARAM_INFO
	.align		4
.L_23:
        /*0038*/ 	.byte	0x04, 0x17
        /*003a*/ 	.short	(.L_25 - .L_24)
.L_24:
        /*003c*/ 	.word	0x00000000
        /*0040*/ 	.short	0x0004
        /*0042*/ 	.short	0x0018
        /*0044*/ 	.byte	0x00, 0xf0, 0x11, 0x00


	//----- nvinfo : EIATTR_KPARAM_INFO
	.align		4
.L_25:
        /*0048*/ 	.byte	0x04, 0x17
        /*004a*/ 	.short	(.L_27 - .L_26)
.L_26:
        /*004c*/ 	.word	0x00000000
        /*0050*/ 	.short	0x0003
        /*0052*/ 	.short	0x0014
        /*0054*/ 	.byte	0x00, 0xf0, 0x11, 0x00


	//----- nvinfo : EIATTR_KPARAM_INFO
	.align		4
.L_27:
        /*0058*/ 	.byte	0x04, 0x17
        /*005a*/ 	.short	(.L_29 - .L_28)
.L_28:
        /*005c*/ 	.word	0x00000000
        /*0060*/ 	.short	0x0002
        /*0062*/ 	.short	0x0010
        /*0064*/ 	.byte	0x00, 0xf0, 0x11, 0x00


	//----- nvinfo : EIATTR_KPARAM_INFO
	.align		4
.L_29:
        /*0068*/ 	.byte	0x04, 0x17
        /*006a*/ 	.short	(.L_31 - .L_30)
.L_30:
        /*006c*/ 	.word	0x00000000
        /*0070*/ 	.short	0x0001
        /*0072*/ 	.short	0x0008
        /*0074*/ 	.byte	0x00, 0xf5, 0x21, 0x00


	//----- nvinfo : EIATTR_KPARAM_INFO
	.align		4
.L_31:
        /*0078*/ 	.byte	0x04, 0x17
        /*007a*/ 	.short	(.L_33 - .L_32)
.L_32:
        /*007c*/ 	.word	0x00000000
        /*0080*/ 	.short	0x0000
        /*0082*/ 	.short	0x0000
        /*0084*/ 	.byte	0x00, 0xf5, 0x21, 0x00


	//----- nvinfo : EIATTR_SPARSE_MMA_MASK
	.align		4
.L_33:
        /*0088*/ 	.byte	0x03, 0x50
        /*008a*/ 	.short	0x0000


	//----- nvinfo : EIATTR_MAXREG_COUNT
	.align		4
        /*008c*/ 	.byte	0x03, 0x1b
        /*008e*/ 	.short	0x00ff


	//----- nvinfo : EIATTR_NUM_BARRIERS
	.align		4
        /*0090*/ 	.byte	0x02, 0x4c
        /*0092*/ 	.byte	0x01
	.zero		1


	//----- nvinfo : EIATTR_MERCURY_ISA_VERSION
	.align		4
        /*0094*/ 	.byte	0x03, 0x5f
        /*0096*/ 	.short	0x0101


	//----- nvinfo : EIATTR_VRC_CTA_INIT_COUNT
	.align		4
        /*0098*/ 	.byte	0x02, 0x4a
	.zero		1
	.zero		1


	//----- nvinfo : EIATTR_EXIT_INSTR_OFFSETS
	.align		4
        /*009c*/ 	.byte	0x04, 0x1c
        /*009e*/ 	.short	(.L_35 - .L_34)


	//   ....[0]....
.L_34:
        /*00a0*/ 	.word	0x000020e0


	//   ....[1]....
        /*00a4*/ 	.word	0x000021a0


	//----- nvinfo : EIATTR_CRS_STACK_SIZE
	.align		4
.L_35:
        /*00a8*/ 	.byte	0x04, 0x1e
        /*00aa*/ 	.short	(.L_37 - .L_36)
.L_36:
        /*00ac*/ 	.word	0x00000000


	//----- nvinfo : EIATTR_CBANK_PARAM_SIZE
	.align		4
.L_37:
        /*00b0*/ 	.byte	0x03, 0x19
        /*00b2*/ 	.short	0x0030


	//----- nvinfo : EIATTR_PARAM_CBANK
	.align		4
        /*00b4*/ 	.byte	0x04, 0x0a
        /*00b6*/ 	.short	(.L_39 - .L_38)
	.align		4
.L_38:
        /*00b8*/ 	.word	index@(.nv.constant0._Z17find_closest_wordPfS_iiiiS_Pi)
        /*00bc*/ 	.short	0x0380
        /*00be*/ 	.short	0x0030


	//----- nvinfo : EIATTR_SW_WAR
	.align		4
.L_39:
        /*00c0*/ 	.byte	0x04, 0x36
        /*00c2*/ 	.short	(.L_41 - .L_40)
.L_40:
        /*00c4*/ 	.word	0x00000008
.L_41:


//--------------------- .nv.info._Z15perform_analogyPfiiiS_ --------------------------
	.section	.nv.info._Z15perform_analogyPfiiiS_,"",@"SHT_CUDA_INFO"
	.sectionflags	@""
	.align	4


	//----- nvinfo : EIATTR_CUDA_API_VERSION
	.align		4
        /*0000*/ 	.byte	0x04, 0x37
        /*0002*/ 	.short	(.L_43 - .L_42)
.L_42:
        /*0004*/ 	.word	0x00000082


	//----- nvinfo : EIATTR_KPARAM_INFO
	.align		4
.L_43:
        /*0008*/ 	.byte	0x04, 0x17
        /*000a*/ 	.short	(.L_45 - .L_44)
.L_44:
        /*000c*/ 	.word	0x00000000
        /*0010*/ 	.short	0x0004
        /*0012*/ 	.short	0x0018
        /*0014*/ 	.byte	0x00, 0xf5, 0x21, 0x00


	//----- nvinfo : EIATTR_KPARAM_INFO
	.align		4
.L_45:
        /*0018*/ 	.byte	0x04, 0x17
        /*001a*/ 	.short	(.L_47 - .L_46)
.L_46:
        /*001c*/ 	.word	0x00000000
        /*0020*/ 	.short	0x0003
        /*0022*/ 	.short	0x0010
        /*0024*/ 	.byte	0x00, 0xf0, 0x11, 0x00


	//----- nvinfo : EIATTR_KPARAM_INFO
	.align		4
.L_47:
        /*0028*/ 	.byte	0x04, 0x17
        /*002a*/ 	.short	(.L_49 - .L_48)
.L_48:
        /*002c*/ 	.word	0x00000000
        /*0030*/ 	.short	0x0002
        /*0032*/ 	.short	0x000c
        /*0034*/ 	.byte	0x00, 0xf0, 0x11, 0x00


	//----- nvinfo : EIATTR_KPARAM_INFO
	.align		4
.L_49:
        /*0038*/ 	.byte	0x04, 0x17
        /*003a*/ 	.short	(.L_51 - .L_50)
.L_50:
        /*003c*/ 	.word	0x00000000
        /*0040*/ 	.short	0x0001
        /*0042*/ 	.short	0x0008
        /*0044*/ 	.byte	0x00, 0xf0, 0x11, 0x00


	//----- nvinfo : EIATTR_KPARAM_INFO
	.align		4
.L_51:
        /*0048*/ 	.byte	0x04, 0x17
        /*004a*/ 	.short	(.L_53 - .L_52)
.L_52:
        /*004c*/ 	.word	0x00000000
        /*0050*/ 	.short	0x0000
        /*0052*/ 	.short	0x0000
        /*0054*/ 	.byte	0x00, 0xf5, 0x21, 0x00


	//----- nvinfo : EIATTR_SPARSE_MMA_MASK
	.align		4
.L_53:
        /*0058*/ 	.byte	0x03, 0x50
        /*005a*/ 	.short	0x0000


	//----- nvinfo : EIATTR_MAXREG_COUNT
	.align		4
        /*005c*/ 	.byte	0x03, 0x1b
        /*005e*/ 	.short	0x00ff


	//----- nvinfo : EIATTR_MERCURY_ISA_VERSION
	.align		4
        /*0060*/ 	.byte	0x03, 0x5f
        /*0062*/ 	.short	0x0101


	//----- nvinfo : EIATTR_VRC_CTA_INIT_COUNT
	.align		4
        /*0064*/ 	.byte	0x02, 0x4a
	.zero		1
	.zero		1


	//----- nvinfo : EIATTR_EXIT_INSTR_OFFSETS
	.align		4
        /*0068*/ 	.byte	0x04, 0x1c
        /*006a*/ 	.short	(.L_55 - .L_54)


	//   ....[0]....
.L_54:
        /*006c*/ 	.word	0x00000080


	//   ....[1]....
        /*0070*/ 	.word	0x00000430


	//   ....[2]....
        /*0074*/ 	.word	0x00000760


	//----- nvinfo : EIATTR_CRS_STACK_SIZE
	.align		4
.L_55:
        /*0078*/ 	.byte	0x04, 0x1e
        /*007a*/ 	.short	(.L_57 - .L_56)
.L_56:
        /*007c*/ 	.word	0x00000000


	//----- nvinfo : EIATTR_CBANK_PARAM_SIZE
	.align		4
.L_57:
        /*0080*/ 	.byte	0x03, 0x19
        /*0082*/ 	.short	0x0020


	//----- nvinfo : EIATTR_PARAM_CBANK
	.align		4
        /*0084*/ 	.byte	0x04, 0x0a
        /*0086*/ 	.short	(.L_59 - .L_58)
	.align		4
.L_58:
        /*0088*/ 	.word	index@(.nv.constant0._Z15perform_analogyPfiiiS_)
        /*008c*/ 	.short	0x0380
        /*008e*/ 	.short	0x0020


	//----- nvinfo : EIATTR_SW_WAR
	.align		4
.L_59:
        /*0090*/ 	.byte	0x04, 0x36
        /*0092*/ 	.short	(.L_61 - .L_60)
.L_60:
        /*0094*/ 	.word	0x00000008
.L_61:


//--------------------- .nv.callgraph             --------------------------
	.section	.nv.callgraph,"",@"SHT_CUDA_CALLGRAPH"
	.align	4
	.sectionentsize	8
	.align		4
        /*0000*/ 	.word	0x00000000
	.align		4
        /*0004*/ 	.word	0xffffffff
	.align		4
        /*0008*/ 	.word	0x00000000
	.align		4
        /*000c*/ 	.word	0xfffffffe
	.align		4
        /*0010*/ 	.word	0x00000000
	.align		4
        /*0014*/ 	.word	0xfffffffd
	.align		4
        /*0018*/ 	.word	0x00000000
	.align		4
        /*001c*/ 	.word	0xfffffffc


//--------------------- .text._Z17find_closest_wordPfS_iiiiS_Pi --------------------------
	.section	.text._Z17find_closest_wordPfS_iiiiS_Pi,"ax",@progbits
	.align	128
        .global         _Z17find_closest_wordPfS_iiiiS_Pi
        .type           _Z17find_closest_wordPfS_iiiiS_Pi,@function
        .size           _Z17find_closest_wordPfS_iiiiS_Pi,(.L_x_30 - _Z17find_closest_wordPfS_iiiiS_Pi)
        .other          _Z17find_closest_wordPfS_iiiiS_Pi,@"STO_CUDA_ENTRY STV_DEFAULT"
_Z17find_closest_wordPfS_iiiiS_Pi:
.text._Z17find_closest_wordPfS_iiiiS_Pi:
[----:B------:R-:W-:Y:S01]  /*0000*/  LDC R1, c[0x0][0x37c] ;  /* 0x0000df00ff017b82 */ /* 0x000fe20000000800 */
[----:B------:R-:W0:Y:S01]  /*0010*/  S2R R5, SR_TID.X ;  /* 0x0000000000057919 */ /* 0x000e220000002100 */
[----:B------:R-:W0:Y:S01]  /*0020*/  LDCU UR7, c[0x0][0x360] ;  /* 0x00006c00ff0777ac */ /* 0x000e220008000800 */
[----:B------:R-:W-:Y:S01]  /*0030*/  BSSY.RECONVERGENT B1, `(.L_x_0) ;  /* 0x00001e8000017945 */ /* 0x000fe20003800200 */
[----:B------:R-:W-:Y:S01]  /*0040*/  HFMA2 R3, -RZ, RZ, -4.4765625, 0 ;  /* 0xc47a0000ff037431 */ /* 0x000fe200000001ff */
[----:B------:R-:W0:Y:S01]  /*0050*/  S2R R0, SR_CTAID.X ;  /* 0x0000000000007919 */ /* 0x000e220000002500 */
[----:B------:R-:W1:Y:S01]  /*0060*/  LDCU UR4, c[0x0][0x390] ;  /* 0x00007200ff0477ac */ /* 0x000e620008000800 */
[----:B------:R-:W-:Y:S01]  /*0070*/  MOV R2, 0xffffffff ;  /* 0xffffffff00027802 */ /* 0x000fe20000000f00 */
[----:B------:R-:W2:Y:S01]  /*0080*/  LDCU.64 UR8, c[0x0][0x358] ;  /* 0x00006b00ff0877ac */ /* 0x000ea20008000a00 */
[----:B------:R-:W3:Y:S01]  /*0090*/  LDCU UR6, c[0x0][0x390] ;  /* 0x00007200ff0677ac */ /* 0x000ee20008000800 */
[----:B------:R-:W4:Y:S01]  /*00a0*/  LDCU UR5, c[0x0][0x394] ;  /* 0x00007280ff0577ac */ /* 0x000f220008000800 */
[----:B------:R-:W0:Y:S01]  /*00b0*/  LDCU.64 UR10, c[0x0][0x398] ;  /* 0x00007300ff0a77ac */ /* 0x000e220008000a00 */
[----:B------:R-:W0:Y:S02]  /*00c0*/  LDCU.64 UR12, c[0x0][0x380] ;  /* 0x00007000ff0c77ac */ /* 0x000e240008000a00 */
[----:B0-----:R-:W-:-:S05]  /*00d0*/  IMAD R5, R0, UR7, R5 ;  /* 0x0000000700057c24 */ /* 0x001fca000f8e0205 */
[----:B-1----:R-:W-:-:S13]  /*00e0*/  ISETP.GE.AND P0, PT, R5, UR4, PT ;  /* 0x0000000405007c0c */ /* 0x002fda000bf06270 */
[----:B--234-:R-:W-:Y:S05]  /*00f0*/  @P0 BRA `(.L_x_1) ;  /* 0x0000001c006c0947 */ /* 0x01cfea0003800000 */
[----:B------:R-:W0:Y:S01]  /*0100*/  LDC R4, c[0x0][0x370] ;  /* 0x0000dc00ff047b82 */ /* 0x000e220000000800 */
[----:B------:R-:W-:Y:S02]  /*0110*/  MOV R3, 0xc47a0000 ;  /* 0xc47a000000037802 */ /* 0x000fe40000000f00 */
[----:B------:R-:W-:Y:S01]  /*0120*/  MOV R2, 0xffffffff ;  /* 0xffffffff00027802 */ /* 0x000fe20000000f00 */
[----:B0-----:R-:W-:-:S07]  /*0130*/  IMAD R4, R4, UR7, RZ ;  /* 0x0000000704047c24 */ /* 0x001fce000f8e02ff */
.L_x_12:
[C---:B------:R-:W-:Y:S01]  /*0140*/  ISETP.NE.AND P0, PT, R5.reuse, UR10, PT ;  /* 0x0000000a05007c0c */ /* 0x040fe2000bf05270 */
[----:B------:R-:W-:Y:S03]  /*0150*/  BSSY.RECONVERGENT B0, `(.L_x_2) ;  /* 0x00001d2000007945 */ /* 0x000fe60003800200 */
[----:B------:R-:W-:-:S04]  /*0160*/  ISETP.EQ.OR P0, PT, R5, UR5, !P0 ;  /* 0x0000000505007c0c */ /* 0x000fc8000c702670 */
[----:B------:R-:W-:-:S13]  /*0170*/  ISETP.EQ.OR P0, PT, R5, UR11, P0 ;  /* 0x0000000b05007c0c */ /* 0x000fda0008702670 */
[----:B------:R-:W-:Y:S05]  /*0180*/  @P0 BRA `(.L_x_3) ;  /* 0x0000001c00380947 */ /* 0x000fea0003800000 */
[----:B------:R-:W0:Y:S01]  /*0190*/  LDC.64 R14, c[0x0][0x388] ;  /* 0x0000e200ff0e7b82 */ /* 0x000e220000000a00 */
[----:B------:R-:W-:Y:S01]  /*01a0*/  UIADD3 UR4, UP0, UPT, UR12, 0x4, URZ ;  /* 0x000000040c047890 */ /* 0x000fe2000ff1e0ff */
[----:B------:R-:W-:-:S03]  /*01b0*/  IMAD R7, R5, 0x32, RZ ;  /* 0x0000003205077824 */ /* 0x000fc600078e02ff */
[----:B------:R-:W-:Y:S02]  /*01c0*/  UIADD3.X UR14, UPT, UPT, URZ, UR13, URZ, UP0, !UPT ;  /* 0x0000000dff0e7290 */ /* 0x000fe400087fe4ff */
[----:B------:R-:W-:-:S04]  /*01d0*/  MOV R12, UR4 ;  /* 0x00000004000c7c02 */ /* 0x000fc80008000f00 */
[----:B------:R-:W-:-:S05]  /*01e0*/  MOV R13, UR14 ;  /* 0x0000000e000d7c02 */ /* 0x000fca0008000f00 */
[----:B------:R-:W2:Y:S04]  /*01f0*/  LDG.E R6, desc[UR8][R12.64+-0x4] ;  /* 0xfffffc080c067981 */ /* 0x000ea8000c1e1900 */
[----:B------:R-:W3:Y:S01]  /*0200*/  LDG.E R16, desc[UR8][R12.64] ;  /* 0x000000080c107981 */ /* 0x000ee2000c1e1900 */
[----:B0-----:R-:W-:-:S03]  /*0210*/  IMAD.WIDE R14, R7, 0x4, R14 ;  /* 0x00000004070e7825 */ /* 0x001fc600078e020e */
[----:B------:R-:W4:Y:S04]  /*0220*/  LDG.E R29, desc[UR8][R12.64+0x4] ;  /* 0x000004080c1d7981 */ /* 0x000f28000c1e1900 */
[----:B------:R-:W2:Y:S04]  /*0230*/  LDG.E R11, desc[UR8][R14.64] ;  /* 0x000000080e0b7981 */ /* 0x000ea8000c1e1900 */
[----:B------:R-:W3:Y:S04]  /*0240*/  LDG.E R21, desc[UR8][R14.64+0x4] ;  /* 0x000004080e157981 */ /* 0x000ee8000c1e1900 */
[----:B------:R-:W4:Y:S04]  /*0250*/  LDG.E R26, desc[UR8][R14.64+0x8] ;  /* 0x000008080e1a7981 */ /* 0x000f28000c1e1900 */
[----:B------:R-:W5:Y:S04]  /*0260*/  LDG.E R23, desc[UR8][R14.64+0xc] ;  /* 0x00000c080e177981 */ /* 0x000f68000c1e1900 */
[----:B------:R-:W5:Y:S04]  /*0270*/  LDG.E R10, desc[UR8][R12.64+0x8] ;  /* 0x000008080c0a7981 */ /* 0x000f68000c1e1900 */
[----:B------:R-:W5:Y:S04]  /*0280*/  LDG.E R24, desc[UR8][R14.64+0x10] ;  /* 0x000010080e187981 */ /* 0x000f68000c1e1900 */
[----:B------:R-:W5:Y:S04]  /*0290*/  LDG.E R25, desc[UR8][R12.64+0xc] ;  /* 0x00000c080c197981 */ /* 0x000f68000c1e1900 */
[----:B------:R-:W5:Y:S04]  /*02a0*/  LDG.E R8, desc[UR8][R14.64+0x14] ;  /* 0x000014080e087981 */ /* 0x000f68000c1e1900 */
[----:B------:R-:W5:Y:S04]  /*02b0*/  LDG.E R9, desc[UR8][R12.64+0x10] ;  /* 0x000010080c097981 */ /* 0x000f68000c1e1900 */
[----:B------:R-:W5:Y:S04]  /*02c0*/  LDG.E R27, desc[UR8][R14.64+0x18] ;  /* 0x000018080e1b7981 */ /* 0x000f68000c1e1900 */
[----:B------:R-:W5:Y:S04]  /*02d0*/  LDG.E R7, desc[UR8][R14.64+0x1c] ;  /* 0x00001c080e077981 */ /* 0x000f68000c1e1900 */
[----:B------:R-:W5:Y:S01]  /*02e0*/  LDG.E R20, desc[UR8][R12.64+0x18] ;  /* 0x000018080c147981 */ /* 0x000f62000c1e1900 */
[----:B--2---:R-:W-:-:S03]  /*02f0*/  FMUL R22, R11, R6 ;  /* 0x000000060b167220 */ /* 0x004fc60000400000 */
[----:B------:R-:W2:Y:S01]  /*0300*/  LDG.E R6, desc[UR8][R12.64+0x14] ;  /* 0x000014080c067981 */ /* 0x000ea2000c1e1900 */
[----:B------:R4:W0:Y:S01]  /*0310*/  F2F.F64.F32 R18, R22 ;  /* 0x0000001600127310 */ /* 0x0008220000201800 */
[----:B---3--:R-:W-:-:S07]  /*0320*/  FMUL R28, R21, R16 ;  /* 0x00000010151c7220 */ /* 0x008fce0000400000 */
[----:B------:R-:W1:Y:S01]  /*0330*/  F2F.F64.F32 R16, R28 ;  /* 0x0000001c00107310 */ /* 0x000e620000201800 */
[----:B----4-:R-:W-:Y:S01]  /*0340*/  FMUL R22, R26, R29 ;  /* 0x0000001d1a167220 */ /* 0x010fe20000400000 */
[----:B0-----:R-:W-:-:S08]  /*0350*/  DADD R18, RZ, R18 ;  /* 0x00000000ff127229 */ /* 0x001fd00000000012 */
[----:B-1----:R-:W-:Y:S02]  /*0360*/  DADD R16, R18, R16 ;  /* 0x0000000012107229 */ /* 0x002fe40000000010 */
[----:B------:R0:W1:Y:S01]  /*0370*/  F2F.F64.F32 R18, R22 ;  /* 0x0000001600127310 */ /* 0x0000620000201800 */
[----:B-----5:R-:W-:Y:S01]  /*0380*/  FMUL R10, R23, R10 ;  /* 0x0000000a170a7220 */ /* 0x020fe20000400000 */
[----:B------:R-:W-:Y:S01]  /*0390*/  FMUL R25, R24, R25 ;  /* 0x0000001918197220 */ /* 0x000fe20000400000 */
[----:B------:R-:W-:Y:S01]  /*03a0*/  FMUL R9, R8, R9 ;  /* 0x0000000908097220 */ /* 0x000fe20000400000 */
[----:B0-----:R-:W3:Y:S02]  /*03b0*/  LDG.E R22, desc[UR8][R14.64+0x28] ;  /* 0x000028080e167981 */ /* 0x001ee4000c1e1900 */
[----:B-1----:R-:W-:Y:S02]  /*03c0*/  DADD R18, R16, R18 ;  /* 0x0000000010127229 */ /* 0x002fe40000000012 */
[----:B------:R0:W1:Y:S08]  /*03d0*/  F2F.F64.F32 R16, R10 ;  /* 0x0000000a00107310 */ /* 0x0000700000201800 */
[----:B------:R4:W5:Y:S01]  /*03e0*/  F2F.F64.F32 R28, R25 ;  /* 0x00000019001c7310 */ /* 0x0009620000201800 */
[----:B0-----:R-:W3:Y:S04]  /*03f0*/  LDG.E R10, desc[UR8][R14.64+0x20] ;  /* 0x000020080e0a7981 */ /* 0x001ee8000c1e1900 */
[----:B----4-:R-:W3:Y:S01]  /*0400*/  LDG.E R25, desc[UR8][R12.64+0x1c] ;  /* 0x00001c080c197981 */ /* 0x010ee2000c1e1900 */
[----:B-1----:R-:W-:-:S02]  /*0410*/  DADD R16, R18, R16 ;  /* 0x0000000012107229 */ /* 0x002fc40000000010 */
[----:B------:R0:W1:Y:S06]  /*0420*/  F2F.F64.F32 R18, R9 ;  /* 0x0000000900127310 */ /* 0x00006c0000201800 */
[----:B-----5:R-:W-:Y:S01]  /*0430*/  DADD R28, R16, R28 ;  /* 0x00000000101c7229 */ /* 0x020fe2000000001c */
[----:B0-----:R-:W4:Y:S07]  /*0440*/  LDG.E R9, desc[UR8][R14.64+0x24] ;  /* 0x000024080e097981 */ /* 0x001f2e000c1e1900 */
[----:B-1----:R-:W-:Y:S01]  /*0450*/  DADD R18, R28, R18 ;  /* 0x000000001c127229 */ /* 0x002fe20000000012 */
[----:B--2---:R-:W-:-:S04]  /*0460*/  FMUL R6, R27, R6 ;  /* 0x000000061b067220 */ /* 0x004fc80000400000 */
[----:B------:R0:W1:Y:S02]  /*0470*/  F2F.F64.F32 R16, R6 ;  /* 0x0000000600107310 */ /* 0x0000640000201800 */
[----:B0-----:R-:W4:Y:S01]  /*0480*/  LDG.E R6, desc[UR8][R12.64+0x20] ;  /* 0x000020080c067981 */ /* 0x001f22000c1e1900 */
[----:B-1----:R-:W-:-:S03]  /*0490*/  DADD R16, R18, R16 ;  /* 0x0000000012107229 */ /* 0x002fc60000000010 */
[----:B------:R-:W2:Y:S01]  /*04a0*/  LDG.E R19, desc[UR8][R12.64+0x24] ;  /* 0x000024080c137981 */ /* 0x000ea2000c1e1900 */
[----:B------:R-:W-:-:S03]  /*04b0*/  FMUL R18, R7, R20 ;  /* 0x0000001407127220 */ /* 0x000fc60000400000 */
[----:B------:R-:W5:Y:S01]  /*04c0*/  LDG.E R20, desc[UR8][R14.64+0x2c] ;  /* 0x00002c080e147981 */ /* 0x000f62000c1e1900 */
[----:B------:R-:W0:Y:S02]  /*04d0*/  F2F.F64.F32 R28, R18 ;  /* 0x00000012001c7310 */ /* 0x000e240000201800 */
[----:B0-----:R-:W-:Y:S01]  /*04e0*/  DADD R28, R16, R28 ;  /* 0x00000000101c7229 */ /* 0x001fe2000000001c */
[----:B---3--:R-:W-:-:S06]  /*04f0*/  FMUL R16, R10, R25 ;  /* 0x000000190a107220 */ /* 0x008fcc0000400000 */
[----:B------:R-:W0:Y:S02]  /*0500*/  F2F.F64.F32 R16, R16 ;  /* 0x0000001000107310 */ /* 0x000e240000201800 */
[----:B0-----:R-:W-:Y:S01]  /*0510*/  DADD R16, R28, R16 ;  /* 0x000000001c107229 */ /* 0x001fe20000000010 */
[----:B----4-:R-:W-:-:S05]  /*0520*/  FMUL R6, R9, R6 ;  /* 0x0000000609067220 */ /* 0x010fca0000400000 */
[----:B------:R0:W1:Y:S01]  /*0530*/  F2F.F64.F32 R28, R6 ;  /* 0x00000006001c7310 */ /* 0x0000620000201800 */
[----:B--2---:R-:W-:Y:S01]  /*0540*/  FMUL R25, R22, R19 ;  /* 0x0000001316197220 */ /* 0x004fe20000400000 */
[----:B0-----:R-:W2:Y:S01]  /*0550*/  LDG.E R6, desc[UR8][R12.64+0x2c] ;  /* 0x00002c080c067981 */ /* 0x001ea2000c1e1900 */
[----:B-1----:R-:W-:-:S03]  /*0560*/  DADD R28, R16, R28 ;  /* 0x00000000101c7229 */ /* 0x002fc6000000001c */
[----:B------:R-:W5:Y:S02]  /*0570*/  LDG.E R17, desc[UR8][R12.64+0x28] ;  /* 0x000028080c117981 */ /* 0x000f64000c1e1900 */
[----:B------:R0:W1:Y:S02]  /*0580*/  F2F.F64.F32 R18, R25 ;  /* 0x0000001900127310 */ /* 0x0000640000201800 */
[----:B0-----:R-:W2:Y:S01]  /*0590*/  LDG.E R25, desc[UR8][R14.64+0x30] ;  /* 0x000030080e197981 */ /* 0x001ea2000c1e1900 */
[----:B-1----:R-:W-:-:S03]  /*05a0*/  DADD R18, R28, R18 ;  /* 0x000000001c127229 */ /* 0x002fc60000000012 */
[----:B------:R-:W3:Y:S01]  /*05b0*/  LDG.E R28, desc[UR8][R12.64+0x34] ;  /* 0x000034080c1c7981 */ /* 0x000ee2000c1e1900 */
[----:B-----5:R-:W-:-:S04]  /*05c0*/  FMUL R29, R20, R17 ;  /* 0x00000011141d7220 */ /* 0x020fc80000400000 */
[----:B------:R0:W1:Y:S01]  /*05d0*/  F2F.F64.F32 R16, R29 ;  /* 0x0000001d00107310 */ /* 0x0000620000201800 */
[----:B--2---:R-:W-:Y:S01]  /*05e0*/  FMUL R6, R25, R6 ;  /* 0x0000000619067220 */ /* 0x004fe20000400000 */
[----:B0-----:R-:W2:Y:S01]  /*05f0*/  LDG.E R29, desc[UR8][R12.64+0x3c] ;  /* 0x00003c080c1d7981 */ /* 0x001ea2000c1e1900 */
[----:B-1----:R-:W-:-:S05]  /*0600*/  DADD R16, R18, R16 ;  /* 0x0000000012107229 */ /* 0x002fca0000000010 */
[----:B------:R0:W1:Y:S02]  /*0610*/  F2F.F64.F32 R18, R6 ;  /* 0x0000000600127310 */ /* 0x0000640000201800 */
[----:B0-----:R-:W4:Y:S01]  /*0620*/  LDG.E R6, desc[UR8][R14.64+0x34] ;  /* 0x000034080e067981 */ /* 0x001f22000c1e1900 */
[----:B-1----:R-:W-:-:S03]  /*0630*/  DADD R18, R16, R18 ;  /* 0x0000000010127229 */ /* 0x002fc60000000012 */
[----:B------:R-:W4:Y:S01]  /*0640*/  LDG.E R17, desc[UR8][R12.64+0x30] ;  /* 0x000030080c117981 */ /* 0x000f22000c1e1900 */
[----:B------:R-:W-:-:S04]  /*0650*/  FFMA R16, R11, R11, RZ ;  /* 0x0000000b0b107223 */ /* 0x000fc800000000ff */
[----:B------:R-:W-:Y:S02]  /*0660*/  FFMA R11, R21, R21, R16 ;  /* 0x00000015150b7223 */ /* 0x000fe40000000010 */
[----:B------:R-:W3:Y:S02]  /*0670*/  LDG.E R21, desc[UR8][R14.64+0x38] ;  /* 0x000038080e157981 */ /* 0x000ee4000c1e1900 */
[----:B------:R-:W-:Y:S02]  /*0680*/  FFMA R26, R26, R26, R11 ;  /* 0x0000001a1a1a7223 */ /* 0x000fe4000000000b */
[----:B------:R-:W5:Y:S02]  /*0690*/  LDG.E R11, desc[UR8][R14.64+0x3c] ;  /* 0x00003c080e0b7981 */ /* 0x000f64000c1e1900 */
[----:B------:R-:W-:Y:S02]  /*06a0*/  FFMA R23, R23, R23, R26 ;  /* 0x0000001717177223 */ /* 0x000fe4000000001a */
[----:B------:R-:W2:Y:S01]  /*06b0*/  LDG.E R26, desc[UR8][R14.64+0x40] ;  /* 0x000040080e1a7981 */ /* 0x000ea2000c1e1900 */
[----:B----4-:R-:W-:-:S06]  /*06c0*/  FMUL R17, R6, R17 ;  /* 0x0000001106117220 */ /* 0x010fcc0000400000 */
[----:B------:R-:W0:Y:S01]  /*06d0*/  F2F.F64.F32 R16, R17 ;  /* 0x0000001100107310 */ /* 0x000e220000201800 */
[----:B---3--:R-:W-:Y:S01]  /*06e0*/  FMUL R28, R21, R28 ;  /* 0x0000001c151c7220 */ /* 0x008fe20000400000 */
[----:B0-----:R-:W-:-:S06]  /*06f0*/  DADD R18, R18, R16 ;  /* 0x0000000012127229 */ /* 0x001fcc0000000010 */
[----:B------:R0:W1:Y:S02]  /*0700*/  F2F.F64.F32 R16, R28 ;  /* 0x0000001c00107310 */ /* 0x0000640000201800 */
[----:B0-----:R-:W3:Y:S01]  /*0710*/  LDG.E R28, desc[UR8][R12.64+0x40] ;  /* 0x000040080c1c7981 */ /* 0x001ee2000c1e1900 */
[----:B-1----:R-:W-:-:S03]  /*0720*/  DADD R18, R18, R16 ;  /* 0x0000000012127229 */ /* 0x002fc60000000010 */
[----:B------:R-:W5:Y:S02]  /*0730*/  LDG.E R16, desc[UR8][R12.64+0x38] ;  /* 0x000038080c107981 */ /* 0x000f64000c1e1900 */
[----:B-----5:R-:W-:-:S06]  /*0740*/  FMUL R16, R11, R16 ;  /* 0x000000100b107220 */ /* 0x020fcc0000400000 */
[----:B------:R-:W0:Y:S02]  /*0750*/  F2F.F64.F32 R16, R16 ;  /* 0x0000001000107310 */ /* 0x000e240000201800 */
[----:B0-----:R-:W-:Y:S01]  /*0760*/  DADD R18, R18, R16 ;  /* 0x0000000012127229 */ /* 0x001fe20000000010 */
[----:B--2---:R-:W-:Y:S01]  /*0770*/  FMUL R17, R26, R29 ;  /* 0x0000001d1a117220 */ /* 0x004fe20000400000 */
[----:B------:R-:W-:Y:S02]  /*0780*/  FFMA R29, R24, R24, R23 ;  /* 0x00000018181d7223 */ /* 0x000fe40000000017 */
[----:B------:R-:W3:Y:S02]  /*0790*/  LDG.E R23, desc[UR8][R14.64+0x44] ;  /* 0x000044080e177981 */ /* 0x000ee4000c1e1900 */
[----:B------:R-:W-:Y:S02]  /*07a0*/  FFMA R8, R8, R8, R29 ;  /* 0x0000000808087223 */ /* 0x000fe4000000001d */
[----:B------:R-:W2:Y:S04]  /*07b0*/  LDG.E R24, desc[UR8][R14.64+0x48] ;  /* 0x000048080e187981 */ /* 0x000ea8000c1e1900 */
[----:B------:R-:W2:Y:S01]  /*07c0*/  LDG.E R29, desc[UR8][R12.64+0x44] ;  /* 0x000044080c1d7981 */ /* 0x000ea2000c1e1900 */
[----:B------:R-:W0:Y:S02]  /*07d0*/  F2F.F64.F32 R16, R17 ;  /* 0x0000001100107310 */ /* 0x000e240000201800 */
[----:B0-----:R-:W-:Y:S01]  /*07e0*/  DADD R18, R18, R16 ;  /* 0x0000000012127229 */ /* 0x001fe20000000010 */
[----:B---3--:R-:W-:-:S06]  /*07f0*/  FMUL R16, R23, R28 ;  /* 0x0000001c17107220 */ /* 0x008fcc0000400000 */
[----:B------:R-:W0:Y:S01]  /*0800*/  F2F.F64.F32 R16, R16 ;  /* 0x0000001000107310 */ /* 0x000e220000201800 */
[----:B--2---:R-:W-:Y:S01]  /*0810*/  FMUL R29, R24, R29 ;  /* 0x0000001d181d7220 */ /* 0x004fe20000400000 */
[----:B0-----:R-:W-:-:S06]  /*0820*/  DADD R18, R18, R16 ;  /* 0x0000000012127229 */ /* 0x001fcc0000000010 */
[----:B------:R0:W1:Y:S01]  /*0830*/  F2F.F64.F32 R16, R29 ;  /* 0x0000001d00107310 */ /* 0x0000620000201800 */
[----:B------:R-:W-:Y:S02]  /*0840*/  FFMA R28, R27, R27, R8 ;  /* 0x0000001b1b1c7223 */ /* 0x000fe40000000008 */
[----:B------:R-:W2:Y:S04]  /*0850*/  LDG.E R8, desc[UR8][R14.64+0x4c] ;  /* 0x00004c080e087981 */ /* 0x000ea8000c1e1900 */
[----:B0-----:R-:W3:Y:S01]  /*0860*/  LDG.E R29, desc[UR8][R14.64+0x50] ;  /* 0x000050080e1d7981 */ /* 0x001ee2000c1e1900 */
[----:B-1----:R-:W-:-:S03]  /*0870*/  DADD R18, R18, R16 ;  /* 0x0000000012127229 */ /* 0x002fc60000000010 */
[----:B------:R-:W4:Y:S04]  /*0880*/  LDG.E R27, desc[UR8][R12.64+0x54] ;  /* 0x000054080c1b7981 */ /* 0x000f28000c1e1900 */
[----:B------:R-:W2:Y:S01]  /*0890*/  LDG.E R17, desc[UR8][R12.64+0x48] ;  /* 0x000048080c117981 */ /* 0x000ea2000c1e1900 */
[----:B------:R-:W-:-:S03]  /*08a0*/  FFMA R7, R7, R7, R28 ;  /* 0x0000000707077223 */ /* 0x000fc6000000001c */
[----:B------:R-:W3:Y:S01]  /*08b0*/  LDG.E R28, desc[UR8][R12.64+0x4c] ;  /* 0x00004c080c1c7981 */ /* 0x000ee2000c1e1900 */
[----:B------:R-:W-:-:S03]  /*08c0*/  FFMA R10, R10, R10, R7 ;  /* 0x0000000a0a0a7223 */ /* 0x000fc60000000007 */
[----:B------:R-:W5:Y:S01]  /*08d0*/  LDG.E R7, desc[UR8][R14.64+0x54] ;  /* 0x000054080e077981 */ /* 0x000f62000c1e1900 */
[----:B------:R-:W-:-:S03]  /*08e0*/  FFMA R9, R9, R9, R10 ;  /* 0x0000000909097223 */ /* 0x000fc6000000000a */
[----:B------:R-:W4:Y:S01]  /*08f0*/  LDG.E R10, desc[UR8][R14.64+0x58] ;  /* 0x000058080e0a7981 */ /* 0x000f22000c1e1900 */
[----:B--2---:R-:W-:-:S06]  /*0900*/  FMUL R17, R8, R17 ;  /* 0x0000001108117220 */ /* 0x004fcc0000400000 */
[----:B------:R-:W0:Y:S01]  /*0910*/  F2F.F64.F32 R16, R17 ;  /* 0x0000001100107310 */ /* 0x000e220000201800 */
[----:B---3--:R-:W-:Y:S01]  /*0920*/  FMUL R28, R29, R28 ;  /* 0x0000001c1d1c7220 */ /* 0x008fe20000400000 */
[----:B0-----:R-:W-:-:S06]  /*0930*/  DADD R18, R18, R16 ;  /* 0x0000000012127229 */ /* 0x001fcc0000000010 */
[----:B------:R0:W1:Y:S02]  /*0940*/  F2F.F64.F32 R16, R28 ;  /* 0x0000001c00107310 */ /* 0x0000640000201800 */
[----:B0-----:R-:W2:Y:S01]  /*0950*/  LDG.E R28, desc[UR8][R12.64+0x58] ;  /* 0x000058080c1c7981 */ /* 0x001ea2000c1e1900 */
[----:B-1----:R-:W-:-:S03]  /*0960*/  DADD R18, R18, R16 ;  /* 0x0000000012127229 */ /* 0x002fc60000000010 */
[----:B------:R-:W5:Y:S02]  /*0970*/  LDG.E R16, desc[UR8][R12.64+0x50] ;  /* 0x000050080c107981 */ /* 0x000f64000c1e1900 */
[----:B-----5:R-:W-:-:S06]  /*0980*/  FMUL R16, R7, R16 ;  /* 0x0000001007107220 */ /* 0x020fcc0000400000 */
[----:B------:R-:W0:Y:S02]  /*0990*/  F2F.F64.F32 R16, R16 ;  /* 0x0000001000107310 */ /* 0x000e240000201800 */
[----:B0-----:R-:W-:Y:S01]  /*09a0*/  DADD R18, R18, R16 ;  /* 0x0000000012127229 */ /* 0x001fe20000000010 */
[----:B----4-:R-:W-:Y:S01]  /*09b0*/  FMUL R17, R10, R27 ;  /* 0x0000001b0a117220 */ /* 0x010fe20000400000 */
[----:B------:R-:W-:Y:S02]  /*09c0*/  FFMA R27, R22, R22, R9 ;  /* 0x00000016161b7223 */ /* 0x000fe40000000009 */
[----:B------:R-:W2:Y:S02]  /*09d0*/  LDG.E R9, desc[UR8][R14.64+0x5c] ;  /* 0x00005c080e097981 */ /* 0x000ea4000c1e1900 */
[----:B------:R-:W-:Y:S02]  /*09e0*/  FFMA R20, R20, R20, R27 ;  /* 0x0000001414147223 */ /* 0x000fe4000000001b */
[----:B------:R-:W3:Y:S04]  /*09f0*/  LDG.E R22, desc[UR8][R14.64+0x60] ;  /* 0x000060080e167981 */ /* 0x000ee8000c1e1900 */
[----:B------:R-:W3:Y:S01]  /*0a00*/  LDG.E R27, desc[UR8][R12.64+0x5c] ;  /* 0x00005c080c1b7981 */ /* 0x000ee2000c1e1900 */
[----:B------:R-:W0:Y:S02]  /*0a10*/  F2F.F64.F32 R16, R17 ;  /* 0x0000001100107310 */ /* 0x000e240000201800 */
[----:B0-----:R-:W-:Y:S01]  /*0a20*/  DADD R18, R18, R16 ;  /* 0x0000000012127229 */ /* 0x001fe20000000010 */
[----:B------:R-:W-:-:S02]  /*0a30*/  FFMA R25, R25, R25, R20 ;  /* 0x0000001919197223 */ /* 0x000fc40000000014 */
[----:B------:R-:W4:Y:S02]  /*0a40*/  LDG.E R20, desc[UR8][R14.64+0x64] ;  /* 0x000064080e147981 */ /* 0x000f24000c1e1900 */
[----:B------:R-:W-:Y:S02]  /*0a50*/  FFMA R6, R6, R6, R25 ;  /* 0x0000000606067223 */ /* 0x000fe40000000019 */
[----:B------:R-:W5:Y:S01]  /*0a60*/  LDG.E R25, desc[UR8][R14.64+0x68] ;  /* 0x000068080e197981 */ /* 0x000f62000c1e1900 */
[----:B--2---:R-:W-:-:S03]  /*0a70*/  FMUL R16, R9, R28 ;  /* 0x0000001c09107220 */ /* 0x004fc60000400000 */
[----:B------:R-:W5:Y:S03]  /*0a80*/  LDG.E R28, desc[UR8][R12.64+0x64] ;  /* 0x000064080c1c7981 */ /* 0x000f66000c1e1900 */
[----:B------:R-:W0:Y:S01]  /*0a90*/  F2F.F64.F32 R16, R16 ;  /* 0x0000001000107310 */ /* 0x000e220000201800 */
[----:B---3--:R-:W-:Y:S01]  /*0aa0*/  FMUL R27, R22, R27 ;  /* 0x0000001b161b7220 */ /* 0x008fe20000400000 */
[----:B0-----:R-:W-:-:S06]  /*0ab0*/  DADD R18, R18, R16 ;  /* 0x0000000012127229 */ /* 0x001fcc0000000010 */
[----:B------:R0:W1:Y:S02]  /*0ac0*/  F2F.F64.F32 R16, R27 ;  /* 0x0000001b00107310 */ /* 0x0000640000201800 */
[----:B0-----:R-:W2:Y:S01]  /*0ad0*/  LDG.E R27, desc[UR8][R14.64+0x70] ;  /* 0x000070080e1b7981 */ /* 0x001ea2000c1e1900 */
[----:B-1----:R-:W-:-:S03]  /*0ae0*/  DADD R18, R18, R16 ;  /* 0x0000000012127229 */ /* 0x002fc60000000010 */
[----:B------:R-:W4:Y:S02]  /*0af0*/  LDG.E R17, desc[UR8][R12.64+0x60] ;  /* 0x000060080c117981 */ /* 0x000f24000c1e1900 */
[----:B----4-:R-:W-:-:S06]  /*0b00*/  FMUL R17, R20, R17 ;  /* 0x0000001114117220 */ /* 0x010fcc0000400000 */
[----:B------:R-:W0:Y:S02]  /*0b10*/  F2F.F64.F32 R16, R17 ;  /* 0x0000001100107310 */ /* 0x000e240000201800 */
[----:B0-----:R-:W-:Y:S01]  /*0b20*/  DADD R18, R18, R16 ;  /* 0x0000000012127229 */ /* 0x001fe20000000010 */
[----:B-----5:R-:W-:Y:S01]  /*0b30*/  FMUL R16, R25, R28 ;  /* 0x0000001c19107220 */ /* 0x020fe20000400000 */
[----:B------:R-:W-:Y:S02]  /*0b40*/  FFMA R28, R21, R21, R6 ;  /* 0x00000015151c7223 */ /* 0x000fe40000000006 */
[----:B------:R-:W3:Y:S04]  /*0b50*/  LDG.E R6, desc[UR8][R14.64+0x6c] ;  /* 0x00006c080e067981 */ /* 0x000ee8000c1e1900 */
[----:B------:R-:W3:Y:S01]  /*0b60*/  LDG.E R21, desc[UR8][R12.64+0x68] ;  /* 0x000068080c157981 */ /* 0x000ee2000c1e1900 */
[----:B------:R-:W-:-:S03]  /*0b70*/  FFMA R11, R11, R11, R28 ;  /* 0x0000000b0b0b7223 */ /* 0x000fc6000000001c */
[----:B------:R-:W2:Y:S01]  /*0b80*/  LDG.E R28, desc[UR8][R12.64+0x6c] ;  /* 0x00006c080c1c7981 */ /* 0x000ea2000c1e1900 */
[----:B------:R-:W0:Y:S02]  /*0b90*/  F2F.F64.F32 R16, R16 ;  /* 0x0000001000107310 */ /* 0x000e240000201800 */
[----:B0-----:R-:W-:Y:S01]  /*0ba0*/  DADD R18, R18, R16 ;  /* 0x0000000012127229 */ /* 0x001fe20000000010 */
[----:B------:R-:W-:Y:S02]  /*0bb0*/  FFMA R26, R26, R26, R11 ;  /* 0x0000001a1a1a7223 */ /* 0x000fe4000000000b */
[----:B------:R-:W4:Y:S02]  /*0bc0*/  LDG.E R11, desc[UR8][R14.64+0x74] ;  /* 0x000074080e0b7981 */ /* 0x000f24000c1e1900 */
[----:B------:R-:W-:Y:S02]  /*0bd0*/  FFMA R23, R23, R23, R26 ;  /* 0x0000001717177223 */ /* 0x000fe4000000001a */
[----:B------:R-:W5:Y:S01]  /*0be0*/  LDG.E R26, desc[UR8][R12.64+0x74] ;  /* 0x000074080c1a7981 */ /* 0x000f62000c1e1900 */
[----:B---3--:R-:W-:-:S03]  /*0bf0*/  FMUL R17, R6, R21 ;  /* 0x0000001506117220 */ /* 0x008fc60000400000 */
[----:B------:R-:W5:Y:S03]  /*0c00*/  LDG.E R21, desc[UR8][R14.64+0x78] ;  /* 0x000078080e157981 */ /* 0x000f66000c1e1900 */
        /* <DEDUP_REMOVED lines=8> */
[----:B------:R-:W4:Y:S01]  /*0c90*/  LDG.E R16, desc[UR8][R12.64+0x70] ;  /* 0x000070080c107981 */ /* 0x000f22000c1e1900 */
[----:B------:R-:W-:-:S03]  /*0ca0*/  FFMA R8, R8, R8, R24 ;  /* 0x0000000808087223 */ /* 0x000fc60000000018 */
[----:B------:R-:W3:Y:S01]  /*0cb0*/  LDG.E R24, desc[UR8][R12.64+0x7c] ;  /* 0x00007c080c187981 */ /* 0x000ee2000c1e1900 */
[----:B-----5:R-:W-:Y:S01]  /*0cc0*/  FMUL R26, R21, R26 ;  /* 0x0000001a151a7220 */ /* 0x020fe20000400000 */
[----:B----4-:R-:W-:-:S06]  /*0cd0*/  FMUL R16, R11, R16 ;  /* 0x000000100b107220 */ /* 0x010fcc0000400000 */
[----:B------:R-:W0:Y:S02]  /*0ce0*/  F2F.F64.F32 R16, R16 ;  /* 0x0000001000107310 */ /* 0x000e240000201800 */
[----:B0-----:R-:W-:-:S06]  /*0cf0*/  DADD R18, R18, R16 ;  /* 0x0000000012127229 */ /* 0x001fcc0000000010 */
[----:B------:R0:W1:Y:S02]  /*0d00*/  F2F.F64.F32 R16, R26 ;  /* 0x0000001a00107310 */ /* 0x0000640000201800 */
[----:B0-----:R-:W4:Y:S01]  /*0d10*/  LDG.E R26, desc[UR8][R12.64+0x80] ;  /* 0x000080080c1a7981 */ /* 0x001f22000c1e1900 */
[----:B-1----:R-:W-:-:S03]  /*0d20*/  DADD R18, R18, R16 ;  /* 0x0000000012127229 */ /* 0x002fc60000000010 */
[----:B------:R-:W2:Y:S02]  /*0d30*/  LDG.E R17, desc[UR8][R12.64+0x78] ;  /* 0x000078080c117981 */ /* 0x000ea4000c1e1900 */
[----:B--2---:R-:W-:-:S06]  /*0d40*/  FMUL R17, R23, R17 ;  /* 0x0000001117117220 */ /* 0x004fcc0000400000 */
[----:B------:R-:W0:Y:S02]  /*0d50*/  F2F.F64.F32 R16, R17 ;  /* 0x0000001100107310 */ /* 0x000e240000201800 */
[----:B0-----:R-:W-:Y:S01]  /*0d60*/  DADD R18, R18, R16 ;  /* 0x0000000012127229 */ /* 0x001fe20000000010 */
[----:B---3--:R-:W-:Y:S01]  /*0d70*/  FMUL R16, R28, R24 ;  /* 0x000000181c107220 */ /* 0x008fe20000400000 */
[----:B------:R-:W-:Y:S02]  /*0d80*/  FFMA R24, R29, R29, R8 ;  /* 0x0000001d1d187223 */ /* 0x000fe40000000008 */
[----:B------:R-:W4:Y:S02]  /*0d90*/  LDG.E R8, desc[UR8][R14.64+0x84] ;  /* 0x000084080e087981 */ /* 0x000f24000c1e1900 */
[----:B------:R-:W-:Y:S02]  /*0da0*/  FFMA R7, R7, R7, R24 ;  /* 0x0000000707077223 */ /* 0x000fe40000000018 */
[----:B------:R-:W2:Y:S04]  /*0db0*/  LDG.E R24, desc[UR8][R14.64+0x88] ;  /* 0x000088080e187981 */ /* 0x000ea8000c1e1900 */
[----:B------:R-:W2:Y:S01]  /*0dc0*/  LDG.E R29, desc[UR8][R12.64+0x84] ;  /* 0x000084080c1d7981 */ /* 0x000ea2000c1e1900 */
[----:B------:R-:W0:Y:S02]  /*0dd0*/  F2F.F64.F32 R16, R16 ;  /* 0x0000001000107310 */ /* 0x000e240000201800 */
[----:B0-----:R-:W-:Y:S01]  /*0de0*/  DADD R18, R18, R16 ;  /* 0x0000000012127229 */ /* 0x001fe20000000010 */
[----:B----4-:R-:W-:-:S06]  /*0df0*/  FMUL R17, R8, R26 ;  /* 0x0000001a08117220 */ /* 0x010fcc0000400000 */
[----:B------:R-:W0:Y:S01]  /*0e00*/  F2F.F64.F32 R16, R17 ;  /* 0x0000001100107310 */ /* 0x000e220000201800 */
[----:B--2---:R-:W-:Y:S01]  /*0e10*/  FMUL R29, R24, R29 ;  /* 0x0000001d181d7220 */ /* 0x004fe20000400000 */
[----:B0-----:R-:W-:-:S06]  /*0e20*/  DADD R18, R18, R16 ;  /* 0x0000000012127229 */ /* 0x001fcc0000000010 */
[----:B------:R-:W0:Y:S01]  /*0e30*/  F2F.F64.F32 R16, R29 ;  /* 0x0000001d00107310 */ /* 0x000e220000201800 */
[----:B------:R-:W-:Y:S02]  /*0e40*/  FFMA R26, R10, R10, R7 ;  /* 0x0000000a0a1a7223 */ /* 0x000fe40000000007 */
[----:B------:R-:W2:Y:S01]  /*0e50*/  LDG.E R10, desc[UR8][R14.64+0x8c] ;  /* 0x00008c080e0a7981 */ /* 0x000ea2000c1e1900 */
[----:B0-----:R-:W-:-:S03]  /*0e60*/  DADD R18, R18, R16 ;  /* 0x0000000012127229 */ /* 0x001fc60000000010 */
[----:B------:R-:W3:Y:S04]  /*0e70*/  LDG.E R7, desc[UR8][R14.64+0x90] ;  /* 0x000090080e077981 */ /* 0x000ee8000c1e1900 */
[----:B------:R-:W2:Y:S01]  /*0e80*/  LDG.E R16, desc[UR8][R12.64+0x88] ;  /* 0x000088080c107981 */ /* 0x000ea2000c1e1900 */
[----:B------:R-:W-:-:S03]  /*0e90*/  FFMA R9, R9, R9, R26 ;  /* 0x0000000909097223 */ /* 0x000fc6000000001a */
[----:B------:R-:W3:Y:S01]  /*0ea0*/  LDG.E R26, desc[UR8][R12.64+0x8c] ;  /* 0x00008c080c1a7981 */ /* 0x000ee2000c1e1900 */
[----:B------:R-:W-:-:S03]  /*0eb0*/  FFMA R29, R22, R22, R9 ;  /* 0x00000016161d7223 */ /* 0x000fc60000000009 */
[----:B------:R-:W4:Y:S04]  /*0ec0*/  LDG.E R9, desc[UR8][R14.64+0x94] ;  /* 0x000094080e097981 */ /* 0x000f28000c1e1900 */
[----:B------:R-:W4:Y:S01]  /*0ed0*/  LDG.E R22, desc[UR8][R12.64+0x90] ;  /* 0x000090080c167981 */ /* 0x000f22000c1e1900 */
[----:B------:R-:W-:-:S03]  /*0ee0*/  FFMA R20, R20, R20, R29 ;  /* 0x0000001414147223 */ /* 0x000fc6000000001d */
[----:B------:R-:W5:Y:S01]  /*0ef0*/  LDG.E R29, desc[UR8][R12.64+0x94] ;  /* 0x000094080c1d7981 */ /* 0x000f62000c1e1900 */
[----:B--2---:R-:W-:-:S06]  /*0f00*/  FMUL R16, R10, R16 ;  /* 0x000000100a107220 */ /* 0x004fcc0000400000 */
[----:B------:R-:W0:Y:S02]  /*0f10*/  F2F.F64.F32 R16, R16 ;  /* 0x0000001000107310 */ /* 0x000e240000201800 */
[----:B0-----:R-:W-:Y:S01]  /*0f20*/  DADD R18, R18, R16 ;  /* 0x0000000012127229 */ /* 0x001fe20000000010 */
[----:B---3--:R-:W-:Y:S02]  /*0f30*/  FMUL R17, R7, R26 ;  /* 0x0000001a07117220 */ /* 0x008fe40000400000 */
[----:B------:R-:W5:Y:S04]  /*0f40*/  LDG.E R26, desc[UR8][R14.64+0x98] ;  /* 0x000098080e1a7981 */ /* 0x000f68000c1e1900 */
[----:B------:R-:W0:Y:S01]  /*0f50*/  F2F.F64.F32 R16, R17 ;  /* 0x0000001100107310 */ /* 0x000e220000201800 */
[----:B----4-:R-:W-:Y:S01]  /*0f60*/  FMUL R22, R9, R22 ;  /* 0x0000001609167220 */ /* 0x010fe20000400000 */
[----:B0-----:R-:W-:-:S06]  /*0f70*/  DADD R18, R18, R16 ;  /* 0x0000000012127229 */ /* 0x001fcc0000000010 */
[----:B------:R0:W1:Y:S02]  /*0f80*/  F2F.F64.F32 R16, R22 ;  /* 0x0000001600107310 */ /* 0x0000640000201800 */
[----:B0-----:R-:W2:Y:S01]  /*0f90*/  LDG.E R22, desc[UR8][R14.64+0xa4] ;  /* 0x0000a4080e167981 */ /* 0x001ea2000c1e1900 */
[----:B-1----:R-:W-:Y:S01]  /*0fa0*/  DADD R18, R18, R16 ;  /* 0x0000000012127229 */ /* 0x002fe20000000010 */
[----:B-----5:R-:W-:-:S06]  /*0fb0*/  FMUL R16, R26, R29 ;  /* 0x0000001d1a107220 */ /* 0x020fcc0000400000 */
[----:B------:R-:W0:Y:S01]  /*0fc0*/  F2F.F64.F32 R16, R16 ;  /* 0x0000001000107310 */ /* 0x000e220000201800 */
[----:B------:R-:W-:Y:S02]  /*0fd0*/  FFMA R29, R25, R25, R20 ;  /* 0x00000019191d7223 */ /* 0x000fe40000000014 */
[----:B------:R-:W3:Y:S01]  /*0fe0*/  LDG.E R25, desc[UR8][R14.64+0x9c] ;  /* 0x00009c080e197981 */ /* 0x000ee2000c1e1900 */
[----:B0-----:R-:W-:-:S03]  /*0ff0*/  DADD R18, R18, R16 ;  /* 0x0000000012127229 */ /* 0x001fc60000000010 */
[----:B------:R-:W4:Y:S04]  /*1000*/  LDG.E R20, desc[UR8][R14.64+0xa0] ;  /* 0x0000a0080e147981 */ /* 0x000f28000c1e1900 */
[----:B------:R-:W3:Y:S01]  /*1010*/  LDG.E R17, desc[UR8][R12.64+0x98] ;  /* 0x000098080c117981 */ /* 0x000ee2000c1e1900 */
[----:B------:R-:W-:-:S03]  /*1020*/  FFMA R6, R6, R6, R29 ;  /* 0x0000000606067223 */ /* 0x000fc6000000001d */
[----:B------:R-:W4:Y:S01]  /*1030*/  LDG.E R29, desc[UR8][R12.64+0x9c] ;  /* 0x00009c080c1d7981 */ /* 0x000f22000c1e1900 */
[----:B------:R-:W-:-:S03]  /*1040*/  FFMA R6, R27, R27, R6 ;  /* 0x0000001b1b067223 */ /* 0x000fc60000000006 */
[----:B------:R-:W5:Y:S01]  /*1050*/  LDG.E R27, desc[UR8][R12.64+0xa4] ;  /* 0x0000a4080c1b7981 */ /* 0x000f62000c1e1900 */
[----:B------:R-:W-:-:S03]  /*1060*/  FFMA R11, R11, R11, R6 ;  /* 0x0000000b0b0b7223 */ /* 0x000fc60000000006 */
[----:B------:R-:W5:Y:S01]  /*1070*/  LDG.E R6, desc[UR8][R14.64+0xa8] ;  /* 0x0000a8080e067981 */ /* 0x000f62000c1e1900 */
[----:B---3--:R-:W-:-:S06]  /*1080*/  FMUL R17, R25, R17 ;  /* 0x0000001119117220 */ /* 0x008fcc0000400000 */
[----:B------:R-:W0:Y:S01]  /*1090*/  F2F.F64.F32 R16, R17 ;  /* 0x0000001100107310 */ /* 0x000e220000201800 */
[----:B----4-:R-:W-:Y:S01]  /*10a0*/  FMUL R29, R20, R29 ;  /* 0x0000001d141d7220 */ /* 0x010fe20000400000 */
[----:B0-----:R-:W-:-:S06]  /*10b0*/  DADD R18, R18, R16 ;  /* 0x0000000012127229 */ /* 0x001fcc0000000010 */
[----:B------:R-:W0:Y:S02]  /*10c0*/  F2F.F64.F32 R16, R29 ;  /* 0x0000001d00107310 */ /* 0x000e240000201800 */
[----:B0-----:R-:W-:Y:S01]  /*10d0*/  DADD R18, R18, R16 ;  /* 0x0000000012127229 */ /* 0x001fe20000000010 */
[----:B------:R-:W2:Y:S01]  /*10e0*/  LDG.E R16, desc[UR8][R12.64+0xa0] ;  /* 0x0000a0080c107981 */ /* 0x000ea2000c1e1900 */
[----:B------:R-:W-:-:S03]  /*10f0*/  FFMA R11, R21, R21, R11 ;  /* 0x00000015150b7223 */ /* 0x000fc6000000000b */
[----:B------:R-:W3:Y:S01]  /*1100*/  LDG.E R21, desc[UR8][R14.64+0xac] ;  /* 0x0000ac080e157981 */ /* 0x000ee2000c1e1900 */
[----:B------:R-:W-:-:S03]  /*1110*/  FFMA R23, R23, R23, R11 ;  /* 0x0000001717177223 */ /* 0x000fc6000000000b */
[----:B------:R-:W4:Y:S01]  /*1120*/  LDG.E R11, desc[UR8][R14.64+0xb0] ;  /* 0x0000b0080e0b7981 */ /* 0x000f22000c1e1900 */
[----:B--2---:R-:W-:-:S04]  /*1130*/  FMUL R29, R22, R16 ;  /* 0x00000010161d7220 */ /* 0x004fc80000400000 */
[----:B------:R-:W0:Y:S02]  /*1140*/  F2F.F64.F32 R16, R29 ;  /* 0x0000001d00107310 */ /* 0x000e240000201800 */
[----:B0-----:R-:W-:Y:S01]  /*1150*/  DADD R16, R18, R16 ;  /* 0x0000000012107229 */ /* 0x001fe20000000010 */
[----:B-----5:R-:W-:Y:S02]  /*1160*/  FMUL R18, R6, R27 ;  /* 0x0000001b06127220 */ /* 0x020fe40000400000 */
[----:B------:R-:W4:Y:S04]  /*1170*/  LDG.E R27, desc[UR8][R12.64+0xac] ;  /* 0x0000ac080c1b7981 */ /* 0x000f28000c1e1900 */
[----:B------:R-:W0:Y:S02]  /*1180*/  F2F.F64.F32 R18, R18 ;  /* 0x0000001200127310 */ /* 0x000e240000201800 */
[----:B0-----:R-:W-:Y:S01]  /*1190*/  DADD R16, R16, R18 ;  /* 0x0000000010107229 */ /* 0x001fe20000000012 */
[----:B------:R-:W3:Y:S02]  /*11a0*/  LDG.E R19, desc[UR8][R12.64+0xa8] ;  /* 0x0000a8080c137981 */ /* 0x000ee4000c1e1900 */
[----:B---3--:R-:W-:-:S04]  /*11b0*/  FMUL R29, R21, R19 ;  /* 0x00000013151d7220 */ /* 0x008fc80000400000 */
[----:B------:R4:W0:Y:S02]  /*11c0*/  F2F.F64.F32 R18, R29 ;  /* 0x0000001d00127310 */ /* 0x0008240000201800 */
[----:B----4-:R-:W-:Y:S01]  /*11d0*/  FMUL R29, R11, R27 ;  /* 0x0000001b0b1d7220 */ /* 0x010fe20000400000 */
[----:B0-----:R-:W-:-:S05]  /*11e0*/  DADD R16, R16, R18 ;  /* 0x0000000010107229 */ /* 0x001fca0000000012 */
[----:B------:R0:W1:Y:S01]  /*11f0*/  F2F.F64.F32 R18, R29 ;  /* 0x0000001d00127310 */ /* 0x0000620000201800 */
[----:B------:R-:W-:Y:S02]  /*1200*/  FFMA R27, R28, R28, R23 ;  /* 0x0000001c1c1b7223 */ /* 0x000fe40000000017 */
[----:B------:R-:W2:Y:S02]  /*1210*/  LDG.E R23, desc[UR8][R14.64+0xb4] ;  /* 0x0000b4080e177981 */ /* 0x000ea4000c1e1900 */
[----:B------:R-:W-:Y:S02]  /*1220*/  FFMA R27, R8, R8, R27 ;  /* 0x00000008081b7223 */ /* 0x000fe4000000001b */
[----:B------:R-:W2:Y:S04]  /*1230*/  LDG.E R28, desc[UR8][R12.64+0xb0] ;  /* 0x0000b0080c1c7981 */ /* 0x000ea8000c1e1900 */
[----:B0-----:R-:W3:Y:S01]  /*1240*/  LDG.E R29, desc[UR8][R14.64+0xc4] ;  /* 0x0000c4080e1d7981 */ /* 0x001ee2000c1e1900 */
[----:B-1----:R-:W-:Y:S01]  /*1250*/  DADD R16, R16, R18 ;  /* 0x0000000010107229 */ /* 0x002fe20000000012 */
[----:B------:R-:W-:-:S02]  /*1260*/  FFMA R19, R24, R24, R27 ;  /* 0x0000001818137223 */ /* 0x000fc4000000001b */
[----:B------:R-:W4:Y:S02]  /*1270*/  LDG.E R24, desc[UR8][R14.64+0xb8] ;  /* 0x0000b8080e187981 */ /* 0x000f24000c1e1900 */
[----:B------:R-:W-:Y:S02]  /*1280*/  FFMA R10, R10, R10, R19 ;  /* 0x0000000a0a0a7223 */ /* 0x000fe40000000013 */
[----:B------:R-:W0:Y:S01]  /*1290*/  LDC.64 R18, c[0x0][0x380] ;  /* 0x0000e000ff127b82 */ /* 0x000e220000000a00 */
[----:B------:R-:W4:Y:S01]  /*12a0*/  LDG.E R27, desc[UR8][R12.64+0xb4] ;  /* 0x0000b4080c1b7981 */ /* 0x000f22000c1e1900 */
[----:B------:R-:W-:-:S04]  /*12b0*/  FFMA R10, R7, R7, R10 ;  /* 0x00000007070a7223 */ /* 0x000fc8000000000a */
[----:B------:R-:W-:-:S04]  /*12c0*/  FFMA R9, R9, R9, R10 ;  /* 0x0000000909097223 */ /* 0x000fc8000000000a */
[----:B------:R-:W-:-:S04]  /*12d0*/  FFMA R26, R26, R26, R9 ;  /* 0x0000001a1a1a7223 */ /* 0x000fc80000000009 */
[----:B------:R-:W-:Y:S02]  /*12e0*/  FFMA R25, R25, R25, R26 ;  /* 0x0000001919197223 */ /* 0x000fe4000000001a */
[----:B------:R-:W3:Y:S02]  /*12f0*/  LDG.E R26, desc[UR8][R12.64+0xc0] ;  /* 0x0000c0080c1a7981 */ /* 0x000ee4000c1e1900 */
[----:B------:R-:W-:Y:S02]  /*1300*/  FFMA R25, R20, R20, R25 ;  /* 0x0000001414197223 */ /* 0x000fe40000000019 */
[----:B0-----:R-:W5:Y:S04]  /*1310*/  LDG.E R7, desc[UR8][R18.64] ;  /* 0x0000000812077981 */ /* 0x001f68000c1e1900 */
[----:B------:R-:W3:Y:S01]  /*1320*/  LDG.E R10, desc[UR8][R18.64+0x4] ;  /* 0x00000408120a7981 */ /* 0x000ee2000c1e1900 */
[----:B------:R-:W-:-:S03]  /*1330*/  FFMA R25, R22, R22, R25 ;  /* 0x0000001616197223 */ /* 0x000fc60000000019 */
[----:B------:R-:W3:Y:S01]  /*1340*/  LDG.E R20, desc[UR8][R18.64+0x8] ;  /* 0x0000080812147981 */ /* 0x000ee2000c1e1900 */
[----:B------:R-:W-:-:S03]  /*1350*/  FFMA R22, R6, R6, R25 ;  /* 0x0000000606167223 */ /* 0x000fc60000000019 */
[----:B------:R-:W3:Y:S01]  /*1360*/  LDG.E R6, desc[UR8][R18.64+0xc] ;  /* 0x00000c0812067981 */ /* 0x000ee2000c1e1900 */
[----:B------:R-:W-:-:S03]  /*1370*/  FFMA R22, R21, R21, R22 ;  /* 0x0000001515167223 */ /* 0x000fc60000000016 */
[----:B------:R-:W3:Y:S01]  /*1380*/  LDG.E R21, desc[UR8][R18.64+0x10] ;  /* 0x0000100812157981 */ /* 0x000ee2000c1e1900 */
[----:B------:R-:W-:-:S03]  /*1390*/  FFMA R22, R11, R11, R22 ;  /* 0x0000000b0b167223 */ /* 0x000fc60000000016 */
[----:B------:R-:W3:Y:S04]  /*13a0*/  LDG.E R11, desc[UR8][R18.64+0x14] ;  /* 0x00001408120b7981 */ /* 0x000ee8000c1e1900 */
[----:B------:R-:W3:Y:S01]  /*13b0*/  LDG.E R25, desc[UR8][R18.64+0x18] ;  /* 0x0000180812197981 */ /* 0x000ee2000c1e1900 */
[----:B--2---:R-:W-:-:S04]  /*13c0*/  FMUL R28, R23, R28 ;  /* 0x0000001c171c7220 */ /* 0x004fc80000400000 */
[----:B------:R0:W1:Y:S02]  /*13d0*/  F2F.F64.F32 R8, R28 ;  /* 0x0000001c00087310 */ /* 0x0000640000201800 */
[----:B0-----:R-:W2:Y:S01]  /*13e0*/  LDG.E R28, desc[UR8][R18.64+0x1c] ;  /* 0x00001c08121c7981 */ /* 0x001ea2000c1e1900 */
[----:B----4-:R-:W-:Y:S01]  /*13f0*/  FMUL R27, R24, R27 ;  /* 0x0000001b181b7220 */ /* 0x010fe20000400000 */
[----:B-1----:R-:W-:-:S04]  /*1400*/  DADD R16, R16, R8 ;  /* 0x0000000010107229 */ /* 0x002fc80000000008 */
[----:B------:R-:W0:Y:S01]  /*1410*/  F2F.F64.F32 R8, R27 ;  /* 0x0000001b00087310 */ /* 0x000e220000201800 */
[----:B-----5:R-:W-:-:S03]  /*1420*/  FFMA R7, R7, R7, RZ ;  /* 0x0000000707077223 */ /* 0x020fc600000000ff */
[----:B0-----:R-:W-:Y:S01]  /*1430*/  DADD R8, R16, R8 ;  /* 0x0000000010087229 */ /* 0x001fe20000000008 */
[----:B------:R-:W-:Y:S01]  /*1440*/  FFMA R23, R23, R23, R22 ;  /* 0x0000001717177223 */ /* 0x000fe20000000016 */
[----:B------:R-:W4:Y:S01]  /*1450*/  LDG.E R17, desc[UR8][R12.64+0xb8] ;  /* 0x0000b8080c117981 */ /* 0x000f22000c1e1900 */
[----:B---3--:R-:W-:-:S03]  /*1460*/  FFMA R10, R10, R10, R7 ;  /* 0x0000000a0a0a7223 */ /* 0x008fc60000000007 */
[----:B------:R0:W3:Y:S01]  /*1470*/  LDG.E R16, desc[UR8][R12.64+0xbc] ;  /* 0x0000bc080c107981 */ /* 0x0000e2000c1e1900 */
[----:B------:R-:W-:-:S03]  /*1480*/  FFMA R20, R20, R20, R10 ;  /* 0x0000001414147223 */ /* 0x000fc6000000000a */
[----:B------:R-:W5:Y:S04]  /*1490*/  LDG.E R7, desc[UR8][R18.64+0x24] ;  /* 0x0000240812077981 */ /* 0x000f68000c1e1900 */
[----:B------:R-:W4:Y:S04]  /*14a0*/  LDG.E R22, desc[UR8][R14.64+0xbc] ;  /* 0x0000bc080e167981 */ /* 0x000f28000c1e1900 */
[----:B------:R-:W3:Y:S01]  /*14b0*/  LDG.E R12, desc[UR8][R18.64+0x20] ;  /* 0x00002008120c7981 */ /* 0x000ee2000c1e1900 */
[----:B------:R-:W-:-:S03]  /*14c0*/  FFMA R20, R6, R6, R20 ;  /* 0x0000000606147223 */ /* 0x000fc60000000014 */
[----:B------:R-:W4:Y:S04]  /*14d0*/  LDG.E R10, desc[UR8][R18.64+0x28] ;  /* 0x00002808120a7981 */ /* 0x000f28000c1e1900 */
[----:B------:R-:W4:Y:S01]  /*14e0*/  LDG.E R6, desc[UR8][R18.64+0x2c] ;  /* 0x00002c0812067981 */ /* 0x000f22000c1e1900 */
[----:B------:R-:W-:-:S03]  /*14f0*/  FFMA R20, R21, R21, R20 ;  /* 0x0000001515147223 */ /* 0x000fc60000000014 */
[----:B------:R-:W4:Y:S01]  /*1500*/  LDG.E R13, desc[UR8][R18.64+0x30] ;  /* 0x00003008120d7981 */ /* 0x000f22000c1e1900 */
[----:B------:R-:W-:-:S03]  /*1510*/  FFMA R20, R11, R11, R20 ;  /* 0x0000000b0b147223 */ /* 0x000fc60000000014 */
[----:B------:R-:W4:Y:S04]  /*1520*/  LDG.E R11, desc[UR8][R18.64+0x34] ;  /* 0x00003408120b7981 */ /* 0x000f28000c1e1900 */
[----:B------:R1:W4:Y:S04]  /*1530*/  LDG.E R27, desc[UR8][R14.64+0xc0] ;  /* 0x0000c0080e1b7981 */ /* 0x000328000c1e1900 */
[----:B------:R-:W4:Y:S04]  /*1540*/  LDG.E R14, desc[UR8][R18.64+0x38] ;  /* 0x00003808120e7981 */ /* 0x000f28000c1e1900 */
[----:B------:R-:W4:Y:S01]  /*1550*/  LDG.E R15, desc[UR8][R18.64+0x3c] ;  /* 0x00003c08120f7981 */ /* 0x000f22000c1e1900 */
[----:B------:R-:W-:-:S04]  /*1560*/  FFMA R25, R25, R25, R20 ;  /* 0x0000001919197223 */ /* 0x000fc80000000014 */
[----:B--2---:R-:W-:-:S04]  /*1570*/  FFMA R25, R28, R28, R25 ;  /* 0x0000001c1c197223 */ /* 0x004fc80000000019 */
[----:B---3--:R-:W-:Y:S02]  /*1580*/  FFMA R20, R12, R12, R25 ;  /* 0x0000000c0c147223 */ /* 0x008fe40000000019 */
[----:B------:R-:W2:Y:S02]  /*1590*/  LDG.E R12, desc[UR8][R18.64+0x40] ;  /* 0x00004008120c7981 */ /* 0x000ea4000c1e1900 */
[----:B-----5:R-:W-:Y:S02]  /*15a0*/  FFMA R21, R7, R7, R20 ;  /* 0x0000000707157223 */ /* 0x020fe40000000014 */
[----:B------:R-:W3:Y:S02]  /*15b0*/  LDG.E R7, desc[UR8][R18.64+0x44] ;  /* 0x0000440812077981 */ /* 0x000ee4000c1e1900 */
[----:B----4-:R-:W-:Y:S02]  /*15c0*/  FFMA R21, R10, R10, R21 ;  /* 0x0000000a0a157223 */ /* 0x010fe40000000015 */
[----:B------:R-:W4:Y:S02]  /*15d0*/  LDG.E R10, desc[UR8][R18.64+0x48] ;  /* 0x00004808120a7981 */ /* 0x000f24000c1e1900 */
[----:B------:R-:W-:-:S02]  /*15e0*/  FFMA R20, R6, R6, R21 ;  /* 0x0000000606147223 */ /* 0x000fc40000000015 */
[----:B------:R-:W5:Y:S02]  /*15f0*/  LDG.E R6, desc[UR8][R18.64+0x4c] ;  /* 0x00004c0812067981 */ /* 0x000f64000c1e1900 */
[----:B------:R-:W-:Y:S02]  /*1600*/  FFMA R20, R13, R13, R20 ;  /* 0x0000000d0d147223 */ /* 0x000fe40000000014 */
[----:B------:R-:W5:Y:S02]  /*1610*/  LDG.E R13, desc[UR8][R18.64+0x50] ;  /* 0x00005008120d7981 */ /* 0x000f64000c1e1900 */
[----:B------:R-:W-:Y:S02]  /*1620*/  FFMA R21, R11, R11, R20 ;  /* 0x0000000b0b157223 */ /* 0x000fe40000000014 */
[----:B------:R-:W5:Y:S04]  /*1630*/  LDG.E R11, desc[UR8][R18.64+0x54] ;  /* 0x00005408120b7981 */ /* 0x000f68000c1e1900 */
[----:B------:R-:W5:Y:S01]  /*1640*/  LDG.E R25, desc[UR8][R18.64+0xc0] ;  /* 0x0000c00812197981 */ /* 0x000f62000c1e1900 */
[----:B------:R-:W-:-:S03]  /*1650*/  FFMA R20, R14, R14, R21 ;  /* 0x0000000e0e147223 */ /* 0x000fc60000000015 */
[----:B------:R-:W5:Y:S01]  /*1660*/  LDG.E R14, desc[UR8][R18.64+0x58] ;  /* 0x00005808120e7981 */ /* 0x000f62000c1e1900 */
[----:B------:R-:W-:-:S03]  /*1670*/  FFMA R21, R15, R15, R20 ;  /* 0x0000000f0f157223 */ /* 0x000fc60000000014 */
[----:B------:R-:W5:Y:S01]  /*1680*/  LDG.E R15, desc[UR8][R18.64+0x5c] ;  /* 0x00005c08120f7981 */ /* 0x000f62000c1e1900 */
[----:B--2---:R-:W-:-:S03]  /*1690*/  FFMA R20, R12, R12, R21 ;  /* 0x0000000c0c147223 */ /* 0x004fc60000000015 */
[----:B------:R-:W2:Y:S01]  /*16a0*/  LDG.E R12, desc[UR8][R18.64+0x60] ;  /* 0x00006008120c7981 */ /* 0x000ea2000c1e1900 */
[----:B---3--:R-:W-:-:S03]  /*16b0*/  FFMA R21, R7, R7, R20 ;  /* 0x0000000707157223 */ /* 0x008fc60000000014 */
[----:B------:R-:W3:Y:S01]  /*16c0*/  LDG.E R7, desc[UR8][R18.64+0x64] ;  /* 0x0000640812077981 */ /* 0x000ee2000c1e1900 */
[----:B----4-:R-:W-:-:S03]  /*16d0*/  FFMA R21, R10, R10, R21 ;  /* 0x0000000a0a157223 */ /* 0x010fc60000000015 */
[----:B------:R-:W4:Y:S01]  /*16e0*/  LDG.E R10, desc[UR8][R18.64+0x68] ;  /* 0x00006808120a7981 */ /* 0x000f22000c1e1900 */
[----:B-----5:R-:W-:-:S03]  /*16f0*/  FFMA R20, R6, R6, R21 ;  /* 0x0000000606147223 */ /* 0x020fc60000000015 */
[----:B------:R-:W5:Y:S01]  /*1700*/  LDG.E R6, desc[UR8][R18.64+0x6c] ;  /* 0x00006c0812067981 */ /* 0x000f62000c1e1900 */
[----:B------:R-:W-:-:S03]  /*1710*/  FFMA R20, R13, R13, R20 ;  /* 0x0000000d0d147223 */ /* 0x000fc60000000014 */
[----:B------:R-:W5:Y:S01]  /*1720*/  LDG.E R13, desc[UR8][R18.64+0x70] ;  /* 0x00007008120d7981 */ /* 0x000f62000c1e1900 */
[----:B------:R-:W-:-:S03]  /*1730*/  FFMA R21, R11, R11, R20 ;  /* 0x0000000b0b157223 */ /* 0x000fc60000000014 */
[----:B------:R-:W0:Y:S01]  /*1740*/  LDG.E R11, desc[UR8][R18.64+0x74] ;  /* 0x00007408120b7981 */ /* 0x000e22000c1e1900 */
[----:B------:R-:W-:-:S03]  /*1750*/  FFMA R20, R14, R14, R21 ;  /* 0x0000000e0e147223 */ /* 0x000fc60000000015 */
[----:B------:R-:W1:Y:S01]  /*1760*/  LDG.E R14, desc[UR8][R18.64+0x78] ;  /* 0x00007808120e7981 */ /* 0x000e62000c1e1900 */
        /* <DEDUP_REMOVED lines=12> */
[----:B0-----:R-:W-:-:S03]  /*1830*/  FFMA R13, R11, R11, R28 ;  /* 0x0000000b0b0d7223 */ /* 0x001fc6000000001c */
[----:B------:R-:W5:Y:S04]  /*1840*/  LDG.E R11, desc[UR8][R18.64+0x94] ;  /* 0x00009408120b7981 */ /* 0x000f68000c1e1900 */
[----:B------:R-:W5:Y:S01]  /*1850*/  LDG.E R21, desc[UR8][R18.64+0xa8] ;  /* 0x0000a80812157981 */ /* 0x000f62000c1e1900 */
[----:B-1----:R-:W-:-:S03]  /*1860*/  FFMA R14, R14, R14, R13 ;  /* 0x0000000e0e0e7223 */ /* 0x002fc6000000000d */
        /* <DEDUP_REMOVED lines=14> */
[----:B------:R-:W5:Y:S04]  /*1950*/  LDG.E R11, desc[UR8][R18.64+0xb4] ;  /* 0x0000b408120b7981 */ /* 0x000f68000c1e1900 */
[----:B------:R-:W5:Y:S01]  /*1960*/  LDG.E R28, desc[UR8][R18.64+0xc4] ;  /* 0x0000c408121c7981 */ /* 0x000f62000c1e1900 */
[----:B------:R-:W-:-:S04]  /*1970*/  FFMA R13, R13, R13, R6 ;  /* 0x0000000d0d0d7223 */ /* 0x000fc80000000006 */
[----:B------:R-:W-:Y:S02]  /*1980*/  FFMA R13, R14, R14, R13 ;  /* 0x0000000e0e0d7223 */ /* 0x000fe4000000000d */
[----:B------:R-:W5:Y:S01]  /*1990*/  LDG.E R14, desc[UR8][R18.64+0xbc] ;  /* 0x0000bc08120e7981 */ /* 0x000f62000c1e1900 */
[----:B------:R-:W-:Y:S01]  /*19a0*/  FMUL R17, R22, R17 ;  /* 0x0000001116117220 */ /* 0x000fe20000400000 */
[----:B------:R-:W-:-:S04]  /*19b0*/  FFMA R23, R24, R24, R23 ;  /* 0x0000001818177223 */ /* 0x000fc80000000017 */
[----:B------:R-:W-:Y:S01]  /*19c0*/  FFMA R22, R22, R22, R23 ;  /* 0x0000001616167223 */ /* 0x000fe20000000017 */
[----:B------:R-:W-:-:S03]  /*19d0*/  FMUL R26, R29, R26 ;  /* 0x0000001a1d1a7220 */ /* 0x000fc60000400000 */
[----:B------:R-:W-:-:S04]  /*19e0*/  FFMA R22, R27, R27, R22 ;  /* 0x0000001b1b167223 */ /* 0x000fc80000000016 */
[----:B------:R-:W-:Y:S01]  /*19f0*/  FFMA R29, R29, R29, R22 ;  /* 0x0000001d1d1d7223 */ /* 0x000fe20000000016 */
[----:B------:R-:W-:Y:S01]  /*1a00*/  BSSY.RECONVERGENT B2, `(.L_x_4) ;  /* 0x000001f000027945 */ /* 0x000fe20003800200 */
[----:B--2---:R-:W-:Y:S01]  /*1a10*/  FFMA R12, R12, R12, R13 ;  /* 0x0000000c0c0c7223 */ /* 0x004fe2000000000d */
[----:B------:R-:W-:-:S03]  /*1a20*/  FMUL R13, R27, R16 ;  /* 0x000000101b0d7220 */ /* 0x000fc60000400000 */
[----:B---3--:R-:W-:Y:S02]  /*1a30*/  FFMA R12, R7, R7, R12 ;  /* 0x00000007070c7223 */ /* 0x008fe4000000000c */
[----:B------:R-:W0:Y:S02]  /*1a40*/  F2F.F64.F32 R6, R17 ;  /* 0x0000001100067310 */ /* 0x000e240000201800 */
[----:B------:R-:W-:-:S04]  /*1a50*/  FFMA R21, R21, R21, R12 ;  /* 0x0000001515157223 */ /* 0x000fc8000000000c */
[----:B----4-:R-:W-:Y:S02]  /*1a60*/  FFMA R10, R10, R10, R21 ;  /* 0x0000000a0a0a7223 */ /* 0x010fe40000000015 */
[----:B------:R-:W1:Y:S02]  /*1a70*/  F2F.F64.F32 R12, R13 ;  /* 0x0000000d000c7310 */ /* 0x000e640000201800 */
[----:B-----5:R-:W-:-:S04]  /*1a80*/  FFMA R10, R15, R15, R10 ;  /* 0x0000000f0f0a7223 */ /* 0x020fc8000000000a */
[----:B------:R-:W-:Y:S01]  /*1a90*/  FFMA R11, R11, R11, R10 ;  /* 0x0000000b0b0b7223 */ /* 0x000fe2000000000a */
[----:B0-----:R-:W-:Y:S01]  /*1aa0*/  DADD R6, R8, R6 ;  /* 0x0000000008067229 */ /* 0x001fe20000000006 */
[----:B------:R-:W-:Y:S01]  /*1ab0*/  IADD3 R10, PT, PT, R29, -0xd000000, RZ ;  /* 0xf30000001d0a7810 */ /* 0x000fe20007ffe0ff */
[----:B------:R-:W0:Y:S03]  /*1ac0*/  F2F.F64.F32 R8, R26 ;  /* 0x0000001a00087310 */ /* 0x000e260000201800 */
[----:B------:R-:W-:Y:S01]  /*1ad0*/  ISETP.GT.U32.AND P0, PT, R10, 0x727fffff, PT ;  /* 0x727fffff0a00780c */ /* 0x000fe20003f04070 */
[----:B------:R-:W-:Y:S02]  /*1ae0*/  FFMA R11, R20, R20, R11 ;  /* 0x00000014140b7223 */ /* 0x000fe4000000000b */
[----:B-1----:R-:W-:Y:S02]  /*1af0*/  DADD R6, R12, R6 ;  /* 0x000000000c067229 */ /* 0x002fe40000000006 */
[----:B------:R1:W2:Y:S01]  /*1b00*/  MUFU.RSQ R12, R29 ;  /* 0x0000001d000c7308 */ /* 0x0002a20000001400 */
[----:B------:R-:W-:-:S04]  /*1b10*/  FFMA R14, R14, R14, R11 ;  /* 0x0000000e0e0e7223 */ /* 0x000fc8000000000b */
[----:B------:R-:W-:Y:S01]  /*1b20*/  FFMA R25, R25, R25, R14 ;  /* 0x0000001919197223 */ /* 0x000fe2000000000e */
[----:B0-----:R-:W-:-:S03]  /*1b30*/  DADD R10, R6, R8 ;  /* 0x00000000060a7229 */ /* 0x001fc60000000008 */
[----:B------:R-:W-:Y:S01]  /*1b40*/  FFMA R28, R28, R28, R25 ;  /* 0x0000001c1c1c7223 */ /* 0x000fe20000000019 */
[----:B-1----:R-:W-:Y:S07]  /*1b50*/  @!P0 BRA `(.L_x_5) ;  /* 0x0000000000148947 */ /* 0x002fee0003800000 */
[----:B------:R-:W-:Y:S02]  /*1b60*/  MOV R6, R29 ;  /* 0x0000001d00067202 */ /* 0x000fe40000000f00 */
[----:B------:R-:W-:-:S07]  /*1b70*/  MOV R15, 0x1b90 ;  /* 0x00001b90000f7802 */ /* 0x000fce0000000f00 */
[----:B--2---:R-:W-:Y:S05]  /*1b80*/  CALL.REL.NOINC `($__internal_1_$__cuda_sm20_sqrt_rn_f32_slowpath) ;  /* 0x0000000c00007944 */ /* 0x004fea0003c00000 */
[----:B------:R-:W-:Y:S01]  /*1b90*/  MOV R8, R9 ;  /* 0x0000000900087202 */ /* 0x000fe20000000f00 */
[----:B------:R-:W-:Y:S06]  /*1ba0*/  BRA `(.L_x_6) ;  /* 0x0000000000107947 */ /* 0x000fec0003800000 */
.L_x_5:
[----:B--2---:R-:W-:Y:S01]  /*1bb0*/  FMUL.FTZ R8, R29, R12 ;  /* 0x0000000c1d087220 */ /* 0x004fe20000410000 */
[----:B------:R-:W-:-:S03]  /*1bc0*/  FMUL.FTZ R6, R12, 0.5 ;  /* 0x3f0000000c067820 */ /* 0x000fc60000410000 */
[----:B------:R-:W-:-:S04]  /*1bd0*/  FFMA R29, -R8, R8, R29 ;  /* 0x00000008081d7223 */ /* 0x000fc8000000011d */
[----:B------:R-:W-:-:S07]  /*1be0*/  FFMA R8, R29, R6, R8 ;  /* 0x000000061d087223 */ /* 0x000fce0000000008 */
.L_x_6:
[----:B------:R-:W-:Y:S05]  /*1bf0*/  BSYNC.RECONVERGENT B2 ;  /* 0x0000000000027941 */ /* 0x000fea0003800200 */
.L_x_4:
[----:B------:R-:W-:Y:S01]  /*1c00*/  IADD3 R6, PT, PT, R28, -0xd000000, RZ ;  /* 0xf30000001c067810 */ /* 0x000fe20007ffe0ff */
[----:B------:R0:W1:Y:S03]  /*1c10*/  MUFU.RSQ R7, R28 ;  /* 0x0000001c00077308 */ /* 0x0000660000001400 */
[----:B------:R-:W-:-:S13]  /*1c20*/  ISETP.GT.U32.AND P0, PT, R6, 0x727fffff, PT ;  /* 0x727fffff0600780c */ /* 0x000fda0003f04070 */
[----:B0-----:R-:W-:Y:S05]  /*1c30*/  @!P0 BRA `(.L_x_7) ;  /* 0x00000000001c8947 */ /* 0x001fea0003800000 */
[----:B------:R-:W-:Y:S01]  /*1c40*/  BSSY.RECONVERGENT B2, `(.L_x_8) ;  /* 0x0000004000027945 */ /* 0x000fe20003800200 */
[----:B------:R-:W-:Y:S02]  /*1c50*/  MOV R6, R28 ;  /* 0x0000001c00067202 */ /* 0x000fe40000000f00 */
[----:B------:R-:W-:-:S07]  /*1c60*/  MOV R15, 0x1c80 ;  /* 0x00001c80000f7802 */ /* 0x000fce0000000f00 */
[----:B-1----:R-:W-:Y:S05]  /*1c70*/  CALL.REL.NOINC `($__internal_1_$__cuda_sm20_sqrt_rn_f32_slowpath) ;  /* 0x0000000800c47944 */ /* 0x002fea0003c00000 */
[----:B------:R-:W-:Y:S05]  /*1c80*/  BSYNC.RECONVERGENT B2 ;  /* 0x0000000000027941 */ /* 0x000fea0003800200 */
.L_x_8:
[----:B------:R-:W-:Y:S01]  /*1c90*/  MOV R7, R9 ;  /* 0x0000000900077202 */ /* 0x000fe20000000f00 */
[----:B------:R-:W-:Y:S06]  /*1ca0*/  BRA `(.L_x_9) ;  /* 0x0000000000107947 */ /* 0x000fec0003800000 */
.L_x_7:
[----:B-1----:R-:W-:Y:S01]  /*1cb0*/  FMUL.FTZ R9, R28, R7 ;  /* 0x000000071c097220 */ /* 0x002fe20000410000 */
[----:B------:R-:W-:-:S03]  /*1cc0*/  FMUL.FTZ R7, R7, 0.5 ;  /* 0x3f00000007077820 */ /* 0x000fc60000410000 */
[----:B------:R-:W-:-:S04]  /*1cd0*/  FFMA R28, -R9, R9, R28 ;  /* 0x00000009091c7223 */ /* 0x000fc8000000011c */
[----:B------:R-:W-:-:S07]  /*1ce0*/  FFMA R7, R28, R7, R9 ;  /* 0x000000071c077223 */ /* 0x000fce0000000009 */
.L_x_9:
[----:B------:R-:W-:Y:S01]  /*1cf0*/  FFMA R24, R7, R8, 9.9999999392252902908e-09 ;  /* 0x322bcc7707187423 */ /* 0x000fe20000000008 */
[----:B------:R-:W-:Y:S01]  /*1d00*/  HFMA2 R6, -RZ, RZ, 0, 5.9604644775390625e-08 ;  /* 0x00000001ff067431 */ /* 0x000fe200000001ff */
[----:B------:R-:W-:Y:S01]  /*1d10*/  FSETP.GEU.AND P1, PT, |R11|, 6.5827683646048100446e-37, PT ;  /* 0x036000000b00780b */ /* 0x000fe20003f2e200 */
[----:B------:R-:W-:Y:S03]  /*1d20*/  BSSY.RECONVERGENT B2, `(.L_x_10) ;  /* 0x0000010000027945 */ /* 0x000fe60003800200 */
[----:B------:R-:W0:Y:S08]  /*1d30*/  F2F.F64.F32 R24, R24 ;  /* 0x0000001800187310 */ /* 0x000e300000201800 */
[----:B0-----:R-:W0:Y:S02]  /*1d40*/  MUFU.RCP64H R7, R25 ;  /* 0x0000001900077308 */ /* 0x001e240000001800 */
[----:B0-----:R-:W-:-:S08]  /*1d50*/  DFMA R8, -R24, R6, 1 ;  /* 0x3ff000001808742b */ /* 0x001fd00000000106 */
[----:B------:R-:W-:-:S08]  /*1d60*/  DFMA R8, R8, R8, R8 ;  /* 0x000000080808722b */ /* 0x000fd00000000008 */
[----:B------:R-:W-:-:S08]  /*1d70*/  DFMA R8, R6, R8, R6 ;  /* 0x000000080608722b */ /* 0x000fd00000000006 */
[----:B------:R-:W-:-:S08]  /*1d80*/  DFMA R6, -R24, R8, 1 ;  /* 0x3ff000001806742b */ /* 0x000fd00000000108 */
[----:B------:R-:W-:-:S08]  /*1d90*/  DFMA R6, R8, R6, R8 ;  /* 0x000000060806722b */ /* 0x000fd00000000008 */
[----:B------:R-:W-:-:S08]  /*1da0*/  DMUL R8, R10, R6 ;  /* 0x000000060a087228 */ /* 0x000fd00000000000 */
[----:B------:R-:W-:-:S08]  /*1db0*/  DFMA R12, -R24, R8, R10 ;  /* 0x00000008180c722b */ /* 0x000fd0000000010a */
[----:B------:R-:W-:-:S10]  /*1dc0*/  DFMA R6, R6, R12, R8 ;  /* 0x0000000c0606722b */ /* 0x000fd40000000008 */
[----:B------:R-:W-:-:S05]  /*1dd0*/  FFMA R8, RZ, R25, R7 ;  /* 0x00000019ff087223 */ /* 0x000fca0000000007 */
[----:B------:R-:W-:-:S13]  /*1de0*/  FSETP.GT.AND P0, PT, |R8|, 1.469367938527859385e-39, PT ;  /* 0x001000000800780b */ /* 0x000fda0003f04200 */
[----:B------:R-:W-:Y:S05]  /*1df0*/  @P0 BRA P1, `(.L_x_11) ;  /* 0x0000000000080947 */ /* 0x000fea0000800000 */
[----:B------:R-:W-:-:S07]  /*1e00*/  MOV R22, 0x1e20 ;  /* 0x00001e2000167802 */ /* 0x000fce0000000f00 */
[----:B------:R-:W-:Y:S05]  /*1e10*/  CALL.REL.NOINC `($__internal_0_$__cuda_sm20_div_rn_f64_full) ;  /* 0x0000000000e47944 */ /* 0x000fea0003c00000 */
.L_x_11:
[----:B------:R-:W-:Y:S05]  /*1e20*/  BSYNC.RECONVERGENT B2 ;  /* 0x0000000000027941 */ /* 0x000fea0003800200 */
.L_x_10:
[----:B------:R-:W0:Y:S02]  /*1e30*/  F2F.F32.F64 R6, R6 ;  /* 0x0000000600067310 */ /* 0x000e240000301000 */
[----:B0-----:R-:W-:-:S04]  /*1e40*/  FSETP.GEU.AND P0, PT, R3, R6, PT ;  /* 0x000000060300720b */ /* 0x001fc80003f0e000 */
[----:B------:R-:W-:Y:S02]  /*1e50*/  FSEL R3, R6, R3, !P0 ;  /* 0x0000000306037208 */ /* 0x000fe40004000000 */
[----:B------:R-:W-:-:S07]  /*1e60*/  SEL R2, R5, R2, !P0 ;  /* 0x0000000205027207 */ /* 0x000fce0004000000 */
.L_x_3:
[----:B------:R-:W-:Y:S05]  /*1e70*/  BSYNC.RECONVERGENT B0 ;  /* 0x0000000000007941 */ /* 0x000fea0003800200 */
.L_x_2:
[----:B------:R-:W-:-:S04]  /*1e80*/  IADD3 R5, PT, PT, R4, R5, RZ ;  /* 0x0000000504057210 */ /* 0x000fc80007ffe0ff */
[----:B------:R-:W-:-:S13]  /*1e90*/  ISETP.GE.AND P0, PT, R5, UR6, PT ;  /* 0x0000000605007c0c */ /* 0x000fda000bf06270 */
[----:B------:R-:W-:Y:S05]  /*1ea0*/  @!P0 BRA `(.L_x_12) ;  /* 0xffffffe000a48947 */ /* 0x000fea000383ffff */
.L_x_1:
[----:B------:R-:W-:Y:S05]  /*1eb0*/  BSYNC.RECONVERGENT B1 ;  /* 0x0000000000017941 */ /* 0x000fea0003800200 */
.L_x_0:
[----:B------:R-:W0:Y:S01]  /*1ec0*/  S2UR UR5, SR_CgaCtaId ;  /* 0x00000000000579c3 */ /* 0x000e220000008800 */
[----:B------:R-:W1:Y:S01]  /*1ed0*/  S2R R9, SR_TID.X ;  /* 0x0000000000097919 */ /* 0x000e620000002100 */
[----:B------:R-:W-:Y:S01]  /*1ee0*/  UMOV UR4, 0x400 ;  /* 0x0000040000047882 */ /* 0x000fe20000000000 */
[----:B------:R-:W-:Y:S02]  /*1ef0*/  UISETP.GE.U32.AND UP0, UPT, UR7, 0x2, UPT ;  /* 0x000000020700788c */ /* 0x000fe4000bf06070 */
[----:B0-----:R-:W-:-:S04]  /*1f00*/  ULEA UR4, UR5, UR4, 0x18 ;  /* 0x0000000405047291 */ /* 0x001fc8000f8ec0ff */
[----:B------:R-:W-:Y:S02]  /*1f10*/  ULEA UR6, UR7, UR4, 0x2 ;  /* 0x0000000407067291 */ /* 0x000fe4000f8e10ff */
[----:B-1----:R-:W-:-:S04]  /*1f20*/  LEA R5, R9, UR4, 0x2 ;  /* 0x0000000409057c11 */ /* 0x002fc8000f8e10ff */
[----:B------:R-:W-:Y:S01]  /*1f30*/  LEA R4, R9, UR6, 0x2 ;  /* 0x0000000609047c11 */ /* 0x000fe2000f8e10ff */
[----:B------:R0:W-:Y:S04]  /*1f40*/  STS [R5], R2 ;  /* 0x0000000205007388 */ /* 0x0001e80000000800 */
[----:B------:R0:W-:Y:S01]  /*1f50*/  STS [R4], R3 ;  /* 0x0000000304007388 */ /* 0x0001e20000000800 */
[----:B------:R-:W-:Y:S06]  /*1f60*/  BAR.SYNC.DEFER_BLOCKING 0x0 ;  /* 0x0000000000007b1d */ /* 0x000fec0000010000 */
[----:B------:R-:W-:Y:S05]  /*1f70*/  BRA.U !UP0, `(.L_x_13) ;  /* 0x0000000108547547 */ /* 0x000fea000b800000 */
[----:B0-----:R-:W-:-:S07]  /*1f80*/  MOV R2, UR7 ;  /* 0x0000000700027c02 */ /* 0x001fce0008000f00 */
.L_x_16:
[----:B------:R-:W-:Y:S01]  /*1f90*/  IADD3 R3, PT, PT, R2, 0x1, RZ ;  /* 0x0000000102037810 */ /* 0x000fe20007ffe0ff */
[----:B------:R-:W-:Y:S01]  /*1fa0*/  BSSY.RECONVERGENT B0, `(.L_x_14) ;  /* 0x000000f000007945 */ /* 0x000fe20003800200 */
[----:B------:R-:W-:Y:S02]  /*1fb0*/  MOV R7, R2 ;  /* 0x0000000200077202 */ /* 0x000fe40000000f00 */
[----:B------:R-:W-:-:S04]  /*1fc0*/  SHF.R.U32.HI R2, RZ, 0x1, R3 ;  /* 0x00000001ff027819 */ /* 0x000fc80000011603 */
[----:B------:R-:W-:-:S04]  /*1fd0*/  IADD3 R3, PT, PT, R2, R9, RZ ;  /* 0x0000000902037210 */ /* 0x000fc80007ffe0ff */
[----:B------:R-:W-:-:S04]  /*1fe0*/  ISETP.GE.U32.AND P0, PT, R3, UR7, PT ;  /* 0x0000000703007c0c */ /* 0x000fc8000bf06070 */
[----:B------:R-:W-:-:S13]  /*1ff0*/  ISETP.GE.U32.OR P0, PT, R9, R2, P0 ;  /* 0x000000020900720c */ /* 0x000fda0000706470 */
[----:B0-----:R-:W-:Y:S05]  /*2000*/  @P0 BRA `(.L_x_15) ;  /* 0x0000000000200947 */ /* 0x001fea0003800000 */
[----:B------:R-:W-:Y:S01]  /*2010*/  LEA R6, R2, R4, 0x2 ;  /* 0x0000000402067211 */ /* 0x000fe200078e10ff */
[----:B------:R-:W-:Y:S05]  /*2020*/  LDS R3, [R4] ;  /* 0x0000000004037984 */ /* 0x000fea0000000800 */
[----:B------:R-:W0:Y:S02]  /*2030*/  LDS R6, [R6] ;  /* 0x0000000006067984 */ /* 0x000e240000000800 */
[----:B0-----:R-:W-:-:S13]  /*2040*/  FSETP.GEU.AND P0, PT, R3, R6, PT ;  /* 0x000000060300720b */ /* 0x001fda0003f0e000 */
[----:B------:R-:W-:Y:S01]  /*2050*/  @!P0 LEA R3, R2, R5, 0x2 ;  /* 0x0000000502038211 */ /* 0x000fe200078e10ff */
[----:B------:R-:W-:Y:S04]  /*2060*/  @!P0 STS [R4], R6 ;  /* 0x0000000604008388 */ /* 0x000fe80000000800 */
[----:B------:R-:W0:Y:S04]  /*2070*/  @!P0 LDS R8, [R3] ;  /* 0x0000000003088984 */ /* 0x000e280000000800 */
[----:B0-----:R0:W-:Y:S02]  /*2080*/  @!P0 STS [R5], R8 ;  /* 0x0000000805008388 */ /* 0x0011e40000000800 */
.L_x_15:
[----:B------:R-:W-:Y:S05]  /*2090*/  BSYNC.RECONVERGENT B0 ;  /* 0x0000000000007941 */ /* 0x000fea0003800200 */
.L_x_14:
[----:B------:R-:W-:Y:S01]  /*20a0*/  BAR.SYNC.DEFER_BLOCKING 0x0 ;  /* 0x0000000000007b1d */ /* 0x000fe20000010000 */
[----:B------:R-:W-:-:S13]  /*20b0*/  ISETP.GT.U32.AND P0, PT, R7, 0x2, PT ;  /* 0x000000020700780c */ /* 0x000fda0003f04070 */
[----:B------:R-:W-:Y:S05]  /*20c0*/  @P0 BRA `(.L_x_16) ;  /* 0xfffffffc00b00947 */ /* 0x000fea000383ffff */
.L_x_13:
[----:B------:R-:W-:-:S13]  /*20d0*/  ISETP.NE.AND P0, PT, R9, RZ, PT ;  /* 0x000000ff0900720c */ /* 0x000fda0003f05270 */
[----:B------:R-:W-:Y:S05]  /*20e0*/  @P0 EXIT ;  /* 0x000000000000094d */ /* 0x000fea0003800000 */
[----:B------:R-:W1:Y:S01]  /*20f0*/  S2UR UR5, SR_CgaCtaId ;  /* 0x00000000000579c3 */ /* 0x000e620000008800 */
[----:B------:R-:W-:Y:S01]  /*2100*/  UMOV UR4, 0x400 ;  /* 0x0000040000047882 */ /* 0x000fe20000000000 */
[----:B------:R-:W2:Y:S06]  /*2110*/  LDS R7, [UR6] ;  /* 0x00000006ff077984 */ /* 0x000eac0008000800 */
[----:B0-----:R-:W0:Y:S08]  /*2120*/  LDC.64 R2, c[0x0][0x3a0] ;  /* 0x0000e800ff027b82 */ /* 0x001e300000000a00 */
[----:B------:R-:W3:Y:S01]  /*2130*/  LDC.64 R4, c[0x0][0x3a8] ;  /* 0x0000ea00ff047b82 */ /* 0x000ee20000000a00 */
[----:B-1----:R-:W-:Y:S01]  /*2140*/  ULEA UR4, UR5, UR4, 0x18 ;  /* 0x0000000405047291 */ /* 0x002fe2000f8ec0ff */
[----:B0-----:R-:W-:-:S08]  /*2150*/  IMAD.WIDE.U32 R2, R0, 0x4, R2 ;  /* 0x0000000400027825 */ /* 0x001fd000078e0002 */
[----:B------:R-:W0:Y:S01]  /*2160*/  LDS R9, [UR4] ;  /* 0x00000004ff097984 */ /* 0x000e220008000800 */
[----:B---3--:R-:W-:-:S03]  /*2170*/  IMAD.WIDE.U32 R4, R0, 0x4, R4 ;  /* 0x0000000400047825 */ /* 0x008fc600078e0004 */
[----:B--2---:R-:W-:Y:S04]  /*2180*/  STG.E desc[UR8][R2.64], R7 ;  /* 0x0000000702007986 */ /* 0x004fe8000c101908 */
[----:B0-----:R-:W-:Y:S01]  /*2190*/  STG.E desc[UR8][R4.64], R9 ;  /* 0x0000000904007986 */ /* 0x001fe2000c101908 */
[----:B------:R-:W-:Y:S05]  /*21a0*/  EXIT ;  /* 0x000000000000794d */ /* 0x000fea0003800000 */
        .weak           $__internal_0_$__cuda_sm20_div_rn_f64_full
        .type           $__internal_0_$__cuda_sm20_div_rn_f64_full,@function
        .size           $__internal_0_$__cuda_sm20_div_rn_f64_full,($__internal_1_$__cuda_sm20_sqrt_rn_f32_slowpath - $__internal_0_$__cuda_sm20_div_rn_f64_full)
$__internal_0_$__cuda_sm20_div_rn_f64_full:
[C---:B------:R-:W-:Y:S01]  /*21b0*/  FSETP.GEU.AND P0, PT, |R25|.reuse, 1.469367938527859385e-39, PT ;  /* 0x001000001900780b */ /* 0x040fe20003f0e200 */
[----:B------:R-:W-:Y:S01]  /*21c0*/  BSSY.RECONVERGENT B3, `(.L_x_17) ;  /* 0x0000058000037945 */ /* 0x000fe20003800200 */
[----:B------:R-:W-:Y:S02]  /*21d0*/  LOP3.LUT R6, R25, 0x800fffff, RZ, 0xc0, !PT ;  /* 0x800fffff19067812 */ /* 0x000fe400078ec0ff */
[-C--:B------:R-:W-:Y:S02]  /*21e0*/  MOV R8, R24.reuse ;  /* 0x0000001800087202 */ /* 0x080fe40000000f00 */
[----:B------:R-:W-:Y:S02]  /*21f0*/  MOV R9, R25 ;  /* 0x0000001900097202 */ /* 0x000fe40000000f00 */
[----:B------:R-:W-:Y:S02]  /*2200*/  LOP3.LUT R7, R6, 0x3ff00000, RZ, 0xfc, !PT ;  /* 0x3ff0000006077812 */ /* 0x000fe400078efcff */
[----:B------:R-:W-:-:S02]  /*2210*/  MOV R6, R24 ;  /* 0x0000001800067202 */ /* 0x000fc40000000f00 */
[C---:B------:R-:W-:Y:S01]  /*2220*/  FSETP.GEU.AND P2, PT, |R11|.reuse, 1.469367938527859385e-39, PT ;  /* 0x001000000b00780b */ /* 0x040fe20003f4e200 */
[----:B------:R-:W-:Y:S01]  /*2230*/  @!P0 DMUL R6, R8, 8.98846567431157953865e+307 ;  /* 0x7fe0000008068828 */ /* 0x000fe20000000000 */
[----:B------:R-:W-:Y:S02]  /*2240*/  MOV R14, 0x1 ;  /* 0x00000001000e7802 */ /* 0x000fe40000000f00 */
[----:B------:R-:W-:Y:S02]  /*2250*/  LOP3.LUT R21, R11, 0x7ff00000, RZ, 0xc0, !PT ;  /* 0x7ff000000b157812 */ /* 0x000fe400078ec0ff */
[----:B------:R-:W-:Y:S01]  /*2260*/  MOV R20, 0x1ca00000 ;  /* 0x1ca0000000147802 */ /* 0x000fe20000000f00 */
[----:B------:R-:W0:Y:S01]  /*2270*/  MUFU.RCP64H R15, R7 ;  /* 0x00000007000f7308 */ /* 0x000e220000001800 */
[----:B------:R-:W-:Y:S02]  /*2280*/  LOP3.LUT R24, R25, 0x7ff00000, RZ, 0xc0, !PT ;  /* 0x7ff0000019187812 */ /* 0x000fe400078ec0ff */
[----:B------:R-:W-:-:S02]  /*2290*/  MOV R23, R21 ;  /* 0x0000001500177202 */ /* 0x000fc40000000f00 */
[----:B------:R-:W-:Y:S02]  /*22a0*/  ISETP.GE.U32.AND P1, PT, R21, R24, PT ;  /* 0x000000181500720c */ /* 0x000fe40003f26070 */
[----:B------:R-:W-:Y:S02]  /*22b0*/  @!P2 LOP3.LUT R16, R9, 0x7ff00000, RZ, 0xc0, !PT ;  /* 0x7ff000000910a812 */ /* 0x000fe400078ec0ff */
[----:B------:R-:W-:Y:S02]  /*22c0*/  @!P0 LOP3.LUT R24, R7, 0x7ff00000, RZ, 0xc0, !PT ;  /* 0x7ff0000007188812 */ /* 0x000fe400078ec0ff */
[----:B------:R-:W-:-:S04]  /*22d0*/  @!P2 ISETP.GE.U32.AND P3, PT, R21, R16, PT ;  /* 0x000000101500a20c */ /* 0x000fc80003f66070 */
[----:B------:R-:W-:Y:S01]  /*22e0*/  @!P2 SEL R17, R20, 0x63400000, !P3 ;  /* 0x634000001411a807 */ /* 0x000fe20005800000 */
[----:B0-----:R-:W-:-:S03]  /*22f0*/  DFMA R12, R14, -R6, 1 ;  /* 0x3ff000000e0c742b */ /* 0x001fc60000000806 */
[----:B------:R-:W-:-:S04]  /*2300*/  @!P2 LOP3.LUT R18, R17, 0x80000000, R11, 0xf8, !PT ;  /* 0x800000001112a812 */ /* 0x000fc800078ef80b */
[----:B------:R-:W-:Y:S01]  /*2310*/  @!P2 LOP3.LUT R19, R18, 0x100000, RZ, 0xfc, !PT ;  /* 0x001000001213a812 */ /* 0x000fe200078efcff */
[----:B------:R-:W-:Y:S01]  /*2320*/  DFMA R12, R12, R12, R12 ;  /* 0x0000000c0c0c722b */ /* 0x000fe2000000000c */
[----:B------:R-:W-:-:S07]  /*2330*/  @!P2 MOV R18, RZ ;  /* 0x000000ff0012a202 */ /* 0x000fce0000000f00 */
[----:B------:R-:W-:Y:S01]  /*2340*/  DFMA R14, R14, R12, R14 ;  /* 0x0000000c0e0e722b */ /* 0x000fe2000000000e */
[----:B------:R-:W-:Y:S02]  /*2350*/  SEL R13, R20, 0x63400000, !P1 ;  /* 0x63400000140d7807 */ /* 0x000fe40004800000 */
[----:B------:R-:W-:Y:S02]  /*2360*/  MOV R12, R10 ;  /* 0x0000000a000c7202 */ /* 0x000fe40000000f00 */
[----:B------:R-:W-:-:S03]  /*2370*/  LOP3.LUT R13, R13, 0x800fffff, R11, 0xf8, !PT ;  /* 0x800fffff0d0d7812 */ /* 0x000fc600078ef80b */
[----:B------:R-:W-:-:S03]  /*2380*/  DFMA R16, R14, -R6, 1 ;  /* 0x3ff000000e10742b */ /* 0x000fc60000000806 */
[----:B------:R-:W-:-:S05]  /*2390*/  @!P2 DFMA R12, R12, 2, -R18 ;  /* 0x400000000c0ca82b */ /* 0x000fca0000000812 */
[----:B------:R-:W-:-:S05]  /*23a0*/  DFMA R16, R14, R16, R14 ;  /* 0x000000100e10722b */ /* 0x000fca000000000e */
[----:B------:R-:W-:-:S03]  /*23b0*/  @!P2 LOP3.LUT R23, R13, 0x7ff00000, RZ, 0xc0, !PT ;  /* 0x7ff000000d17a812 */ /* 0x000fc600078ec0ff */
[----:B------:R-:W-:Y:S01]  /*23c0*/  DMUL R14, R16, R12 ;  /* 0x0000000c100e7228 */ /* 0x000fe20000000000 */
[----:B------:R-:W-:-:S04]  /*23d0*/  IADD3 R25, PT, PT, R23, -0x1, RZ ;  /* 0xffffffff17197810 */ /* 0x000fc80007ffe0ff */
[----:B------:R-:W-:Y:S02]  /*23e0*/  ISETP.GT.U32.AND P0, PT, R25, 0x7feffffe, PT ;  /* 0x7feffffe1900780c */ /* 0x000fe40003f04070 */
[----:B------:R-:W-:Y:S01]  /*23f0*/  IADD3 R25, PT, PT, R24, -0x1, RZ ;  /* 0xffffffff18197810 */ /* 0x000fe20007ffe0ff */
[----:B------:R-:W-:-:S03]  /*2400*/  DFMA R18, R14, -R6, R12 ;  /* 0x800000060e12722b */ /* 0x000fc6000000000c */
[----:B------:R-:W-:-:S05]  /*2410*/  ISETP.GT.U32.OR P0, PT, R25, 0x7feffffe, P0 ;  /* 0x7feffffe1900780c */ /* 0x000fca0000704470 */
[----:B------:R-:W-:-:S08]  /*2420*/  DFMA R18, R16, R18, R14 ;  /* 0x000000121012722b */ /* 0x000fd0000000000e */
[----:B------:R-:W-:Y:S05]  /*2430*/  @P0 BRA `(.L_x_18) ;  /* 0x00000000006c0947 */ /* 0x000fea0003800000 */
[----:B------:R-:W-:-:S04]  /*2440*/  LOP3.LUT R14, R9, 0x7ff00000, RZ, 0xc0, !PT ;  /* 0x7ff00000090e7812 */ /* 0x000fc800078ec0ff */
[CC--:B------:R-:W-:Y:S02]  /*2450*/  VIADDMNMX R10, R21.reuse, -R14.reuse, 0xb9600000, !PT ;  /* 0xb9600000150a7446 */ /* 0x0c0fe4000780090e */
[----:B------:R-:W-:Y:S02]  /*2460*/  ISETP.GE.U32.AND P0, PT, R21, R14, PT ;  /* 0x0000000e1500720c */ /* 0x000fe40003f06070 */
[----:B------:R-:W-:Y:S02]  /*2470*/  VIMNMX R10, PT, PT, R10, 0x46a00000, PT ;  /* 0x46a000000a0a7848 */ /* 0x000fe40003fe0100 */
[----:B------:R-:W-:-:S04]  /*2480*/  SEL R11, R20, 0x63400000, !P0 ;  /* 0x63400000140b7807 */ /* 0x000fc80004000000 */
[----:B------:R-:W-:Y:S02]  /*2490*/  IADD3 R16, PT, PT, -R11, R10, RZ ;  /* 0x0000000a0b107210 */ /* 0x000fe40007ffe1ff */
[----:B------:R-:W-:Y:S02]  /*24a0*/  MOV R10, RZ ;  /* 0x000000ff000a7202 */ /* 0x000fe40000000f00 */
[----:B------:R-:W-:-:S06]  /*24b0*/  IADD3 R11, PT, PT, R16, 0x7fe00000, RZ ;  /* 0x7fe00000100b7810 */ /* 0x000fcc0007ffe0ff */
[----:B------:R-:W-:-:S10]  /*24c0*/  DMUL R14, R18, R10 ;  /* 0x0000000a120e7228 */ /* 0x000fd40000000000 */
[----:B------:R-:W-:-:S13]  /*24d0*/  FSETP.GTU.AND P0, PT, |R15|, 1.469367938527859385e-39, PT ;  /* 0x001000000f00780b */ /* 0x000fda0003f0c200 */
[----:B------:R-:W-:Y:S05]  /*24e0*/  @P0 BRA `(.L_x_19) ;  /* 0x0000000000940947 */ /* 0x000fea0003800000 */
[----:B------:R-:W-:Y:S01]  /*24f0*/  DFMA R6, R18, -R6, R12 ;  /* 0x800000061206722b */ /* 0x000fe2000000000c */
[----:B------:R-:W-:-:S09]  /*2500*/  MOV R10, RZ ;  /* 0x000000ff000a7202 */ /* 0x000fd20000000f00 */
[C---:B------:R-:W-:Y:S02]  /*2510*/  FSETP.NEU.AND P0, PT, R7.reuse, RZ, PT ;  /* 0x000000ff0700720b */ /* 0x040fe40003f0d000 */
[----:B------:R-:W-:-:S04]  /*2520*/  LOP3.LUT R9, R7, 0x80000000, R9, 0x48, !PT ;  /* 0x8000000007097812 */ /* 0x000fc800078e4809 */
[----:B------:R-:W-:-:S07]  /*2530*/  LOP3.LUT R11, R9, R11, RZ, 0xfc, !PT ;  /* 0x0000000b090b7212 */ /* 0x000fce00078efcff */
[----:B------:R-:W-:Y:S05]  /*2540*/  @!P0 BRA `(.L_x_19) ;  /* 0x00000000007c8947 */ /* 0x000fea0003800000 */
[----:B------:R-:W-:Y:S01]  /*2550*/  IADD3 R7, PT, PT, -R16, RZ, RZ ;  /* 0x000000ff10077210 */ /* 0x000fe20007ffe1ff */
[----:B------:R-:W-:Y:S01]  /*2560*/  DMUL.RP R10, R18, R10 ;  /* 0x0000000a120a7228 */ /* 0x000fe20000008000 */
[----:B------:R-:W-:-:S06]  /*2570*/  MOV R6, RZ ;  /* 0x000000ff00067202 */ /* 0x000fcc0000000f00 */
[----:B------:R-:W-:-:S03]  /*2580*/  DFMA R6, R14, -R6, R18 ;  /* 0x800000060e06722b */ /* 0x000fc60000000012 */
[----:B------:R-:W-:-:S03]  /*2590*/  LOP3.LUT R9, R11, R9, RZ, 0x3c, !PT ;  /* 0x000000090b097212 */ /* 0x000fc600078e3cff */
[----:B------:R-:W-:-:S04]  /*25a0*/  IADD3 R6, PT, PT, -R16, -0x43300000, RZ ;  /* 0xbcd0000010067810 */ /* 0x000fc80007ffe1ff */
[----:B------:R-:W-:-:S04]  /*25b0*/  FSETP.NEU.AND P0, PT, |R7|, R6, PT ;  /* 0x000000060700720b */ /* 0x000fc80003f0d200 */
[----:B------:R-:W-:Y:S02]  /*25c0*/  FSEL R14, R10, R14, !P0 ;  /* 0x0000000e0a0e7208 */ /* 0x000fe40004000000 */
[----:B------:R-:W-:Y:S01]  /*25d0*/  FSEL R15, R9, R15, !P0 ;  /* 0x0000000f090f7208 */ /* 0x000fe20004000000 */
[----:B------:R-:W-:Y:S06]  /*25e0*/  BRA `(.L_x_19) ;  /* 0x0000000000547947 */ /* 0x000fec0003800000 */
.L_x_18:
[----:B------:R-:W-:-:S14]  /*25f0*/  DSETP.NAN.AND P0, PT, R10, R10, PT ;  /* 0x0000000a0a00722a */ /* 0x000fdc0003f08000 */
[----:B------:R-:W-:Y:S05]  /*2600*/  @P0 BRA `(.L_x_20) ;  /* 0x0000000000440947 */ /* 0x000fea0003800000 */
[----:B------:R-:W-:-:S14]  /*2610*/  DSETP.NAN.AND P0, PT, R8, R8, PT ;  /* 0x000000080800722a */ /* 0x000fdc0003f08000 */
[----:B------:R-:W-:Y:S05]  /*2620*/  @P0 BRA `(.L_x_21) ;  /* 0x0000000000300947 */ /* 0x000fea0003800000 */
[----:B------:R-:W-:Y:S02]  /*2630*/  ISETP.NE.AND P0, PT, R23, R24, PT ;  /* 0x000000181700720c */ /* 0x000fe40003f05270 */
[----:B------:R-:W-:Y:S02]  /*2640*/  MOV R14, 0x0 ;  /* 0x00000000000e7802 */ /* 0x000fe40000000f00 */
[----:B------:R-:W-:-:S09]  /*2650*/  MOV R15, 0xfff80000 ;  /* 0xfff80000000f7802 */ /* 0x000fd20000000f00 */
[----:B------:R-:W-:Y:S05]  /*2660*/  @!P0 BRA `(.L_x_19) ;  /* 0x0000000000348947 */ /* 0x000fea0003800000 */
[----:B------:R-:W-:Y:S02]  /*2670*/  ISETP.NE.AND P0, PT, R23, 0x7ff00000, PT ;  /* 0x7ff000001700780c */ /* 0x000fe40003f05270 */
[----:B------:R-:W-:Y:S02]  /*2680*/  LOP3.LUT R15, R11, 0x80000000, R9, 0x48, !PT ;  /* 0x800000000b0f7812 */ /* 0x000fe400078e4809 */
[----:B------:R-:W-:-:S13]  /*2690*/  ISETP.EQ.OR P0, PT, R24, RZ, !P0 ;  /* 0x000000ff1800720c */ /* 0x000fda0004702670 */
[----:B------:R-:W-:Y:S02]  /*26a0*/  @P0 LOP3.LUT R6, R15, 0x7ff00000, RZ, 0xfc, !PT ;  /* 0x7ff000000f060812 */ /* 0x000fe400078efcff */
[----:B------:R-:W-:Y:S02]  /*26b0*/  @!P0 MOV R14, RZ ;  /* 0x000000ff000e8202 */ /* 0x000fe40000000f00 */
[----:B------:R-:W-:Y:S02]  /*26c0*/  @P0 MOV R14, RZ ;  /* 0x000000ff000e0202 */ /* 0x000fe40000000f00 */
[----:B------:R-:W-:Y:S01]  /*26d0*/  @P0 MOV R15, R6 ;  /* 0x00000006000f0202 */ /* 0x000fe20000000f00 */
[----:B------:R-:W-:Y:S06]  /*26e0*/  BRA `(.L_x_19) ;  /* 0x0000000000147947 */ /* 0x000fec0003800000 */
.L_x_21:
[----:B------:R-:W-:Y:S02]  /*26f0*/  LOP3.LUT R15, R9, 0x80000, RZ, 0xfc, !PT ;  /* 0x00080000090f7812 */ /* 0x000fe400078efcff */
[----:B------:R-:W-:Y:S01]  /*2700*/  MOV R14, R8 ;  /* 0x00000008000e7202 */ /* 0x000fe20000000f00 */
[----:B------:R-:W-:Y:S06]  /*2710*/  BRA `(.L_x_19) ;  /* 0x0000000000087947 */ /* 0x000fec0003800000 */
.L_x_20:
[----:B------:R-:W-:Y:S02]  /*2720*/  LOP3.LUT R15, R11, 0x80000, RZ, 0xfc, !PT ;  /* 0x000800000b0f7812 */ /* 0x000fe400078efcff */
[----:B------:R-:W-:-:S07]  /*2730*/  MOV R14, R10 ;  /* 0x0000000a000e7202 */ /* 0x000fce0000000f00 */
.L_x_19:
[----:B------:R-:W-:Y:S05]  /*2740*/  BSYNC.RECONVERGENT B3 ;  /* 0x0000000000037941 */ /* 0x000fea0003800200 */
.L_x_17:
[----:B------:R-:W-:Y:S01]  /*2750*/  HFMA2 R23, -RZ, RZ, 0, 0 ;  /* 0x00000000ff177431 */ /* 0x000fe200000001ff */
[----:B------:R-:W-:Y:S02]  /*2760*/  MOV R6, R14 ;  /* 0x0000000e00067202 */ /* 0x000fe40000000f00 */
[----:B------:R-:W-:Y:S01]  /*2770*/  MOV R7, R15 ;  /* 0x0000000f00077202 */ /* 0x000fe20000000f00 */
[----:B------:R-:W-:Y:S06]  /*2780*/  RET.REL.NODEC R22 `(_Z17find_closest_wordPfS_iiiiS_Pi) ;  /* 0xffffffd8161c7950 */ /* 0x000fec0003c3ffff */
        .weak           $__internal_1_$__cuda_sm20_sqrt_rn_f32_slowpath
        .type           $__internal_1_$__cuda_sm20_sqrt_rn_f32_slowpath,@function
        .size           $__internal_1_$__cuda_sm20_sqrt_rn_f32_slowpath,(.L_x_30 - $__internal_1_$__cuda_sm20_sqrt_rn_f32_slowpath)
$__internal_1_$__cuda_sm20_sqrt_rn_f32_slowpath:
[----:B------:R-:W-:-:S13]  /*2790*/  LOP3.LUT P0, RZ, R6, 0x7fffffff, RZ, 0xc0, !PT ;  /* 0x7fffffff06ff7812 */ /* 0x000fda000780c0ff */
[----:B------:R-:W-:Y:S01]  /*27a0*/  @!P0 MOV R7, R6 ;  /* 0x0000000600078202 */ /* 0x000fe20000000f00 */
[----:B------:R-:W-:Y:S06]  /*27b0*/  @!P0 BRA `(.L_x_22) ;  /* 0x0000000000408947 */ /* 0x000fec0003800000 */
[----:B------:R-:W-:-:S13]  /*27c0*/  FSETP.GEU.FTZ.AND P0, PT, R6, RZ, PT ;  /* 0x000000ff0600720b */ /* 0x000fda0003f1e000 */
[----:B------:R-:W-:Y:S01]  /*27d0*/  @!P0 MOV R7, 0x7fffffff ;  /* 0x7fffffff00078802 */ /* 0x000fe20000000f00 */
[----:B------:R-:W-:Y:S06]  /*27e0*/  @!P0 BRA `(.L_x_22) ;  /* 0x0000000000348947 */ /* 0x000fec0003800000 */
[----:B------:R-:W-:-:S13]  /*27f0*/  FSETP.GTU.FTZ.AND P0, PT, |R6|, +INF , PT ;  /* 0x7f8000000600780b */ /* 0x000fda0003f1c200 */
[----:B------:R-:W-:Y:S01]  /*2800*/  @P0 FADD.FTZ R7, R6, 1 ;  /* 0x3f80000006070421 */ /* 0x000fe20000010000 */
[----:B------:R-:W-:Y:S06]  /*2810*/  @P0 BRA `(.L_x_22) ;  /* 0x0000000000280947 */ /* 0x000fec0003800000 */
[----:B------:R-:W-:-:S13]  /*2820*/  FSETP.NEU.FTZ.AND P0, PT, |R6|, +INF , PT ;  /* 0x7f8000000600780b */ /* 0x000fda0003f1d200 */
[----:B------:R-:W-:-:S04]  /*2830*/  @P0 FFMA R9, R6, 1.84467440737095516160e+19, RZ ;  /* 0x5f80000006090823 */ /* 0x000fc800000000ff */
[----:B------:R-:W0:Y:S02]  /*2840*/  @P0 MUFU.RSQ R12, R9 ;  /* 0x00000009000c0308 */ /* 0x000e240000001400 */
[----:B0-----:R-:W-:Y:S01]  /*2850*/  @P0 FMUL.FTZ R14, R9, R12 ;  /* 0x0000000c090e0220 */ /* 0x001fe20000410000 */
[----:B------:R-:W-:-:S03]  /*2860*/  @P0 FMUL.FTZ R12, R12, 0.5 ;  /* 0x3f0000000c0c0820 */ /* 0x000fc60000410000 */
[----:B------:R-:W-:-:S04]  /*2870*/  @P0 FADD.FTZ R7, -R14, -RZ ;  /* 0x800000ff0e070221 */ /* 0x000fc80000010100 */
[----:B------:R-:W-:Y:S01]  /*2880*/  @P0 FFMA R13, R14, R7, R9 ;  /* 0x000000070e0d0223 */ /* 0x000fe20000000009 */
[----:B------:R-:W-:-:S03]  /*2890*/  @!P0 MOV R7, R6 ;  /* 0x0000000600078202 */ /* 0x000fc60000000f00 */
[----:B------:R-:W-:-:S04]  /*28a0*/  @P0 FFMA R12, R13, R12, R14 ;  /* 0x0000000c0d0c0223 */ /* 0x000fc8000000000e */
[----:B------:R-:W-:-:S07]  /*28b0*/  @P0 FMUL.FTZ R7, R12, 2.3283064365386962891e-10 ;  /* 0x2f8000000c070820 */ /* 0x000fce0000410000 */
.L_x_22:
[----:B------:R-:W-:Y:S01]  /*28c0*/  MOV R9, R7 ;  /* 0x0000000700097202 */ /* 0x000fe20000000f00 */
[----:B------:R-:W-:Y:S01]  /*28d0*/  HFMA2 R7, -RZ, RZ, 0, 0 ;  /* 0x00000000ff077431 */ /* 0x000fe200000001ff */
[----:B------:R-:W-:-:S04]  /*28e0*/  MOV R6, R15 ;  /* 0x0000000f00067202 */ /* 0x000fc80000000f00 */
[----:B------:R-:W-:Y:S05]  /*28f0*/  RET.REL.NODEC R6 `(_Z17find_closest_wordPfS_iiiiS_Pi) ;  /* 0xffffffd406c07950 */ /* 0x000fea0003c3ffff */
.L_x_23:
[----:B------:R-:W-:-:S00]  /*2900*/  BRA `(.L_x_23) ;  /* 0xfffffffc00fc7947 */ /* 0x000fc0000383ffff */
[----:B------:R-:W-:-:S00]  /*2910*/  NOP ;  /* 0x0000000000007918 */ /* 0x000fc00000000000 */
        /* <DEDUP_REMOVED lines=14> */
.L_x_30:


//--------------------- .text._Z15perform_analogyPfiiiS_ --------------------------
	.section	.text._Z15perform_analogyPfiiiS_,"ax",@progbits
	.align	128
        .global         _Z15perform_analogyPfiiiS_
        .type           _Z15perform_analogyPfiiiS_,@function
        .size           _Z15perform_analogyPfiiiS_,(.L_x_32 - _Z15perform_analogyPfiiiS_)
        .other          _Z15perform_analogyPfiiiS_,@"STO_CUDA_ENTRY STV_DEFAULT"
_Z15perform_analogyPfiiiS_:
.text._Z15perform_analogyPfiiiS_:
[----:B------:R-:W-:Y:S01]  /*0000*/  LDC R1, c[0x0][0x37c] ;  /* 0x0000df00ff017b82 */ /* 0x000fe20000000800 */
[----:B------:R-:W0:Y:S07]  /*0010*/  S2R R3, SR_TID.X ;  /* 0x0000000000037919 */ /* 0x000e2e0000002100 */
[----:B------:R-:W0:Y:S08]  /*0020*/  S2UR UR4, SR_CTAID.X ;  /* 0x00000000000479c3 */ /* 0x000e300000002500 */
[----:B------:R-:W0:Y:S01]  /*0030*/  LDC R0, c[0x0][0x360] ;  /* 0x0000d800ff007b82 */ /* 0x000e220000000800 */
[----:B------:R-:W1:Y:S01]  /*0040*/  LDCU UR5, c[0x0][0x370] ;  /* 0x00006e00ff0577ac */ /* 0x000e620008000800 */
[----:B0-----:R-:W-:-:S02]  /*0050*/  IMAD R3, R0, UR4, R3 ;  /* 0x0000000400037c24 */ /* 0x001fc4000f8e0203 */
[----:B-1----:R-:W-:-:S03]  /*0060*/  IMAD R0, R0, UR5, RZ ;  /* 0x0000000500007c24 */ /* 0x002fc6000f8e02ff */
[----:B------:R-:W-:-:S13]  /*0070*/  ISETP.GT.AND P0, PT, R3, 0x31, PT ;  /* 0x000000310300780c */ /* 0x000fda0003f04270 */
[----:B------:R-:W-:Y:S05]  /*0080*/  @P0 EXIT ;  /* 0x000000000000094d */ /* 0x000fea0003800000 */
[----:B------:R-:W0:Y:S01]  /*0090*/  I2F.U32.RP R8, R0 ;  /* 0x0000000000087306 */ /* 0x000e220000209000 */
[----:B------:R-:W-:Y:S01]  /*00a0*/  IADD3 R2, PT, PT, R0, R3, RZ ;  /* 0x0000000300027210 */ /* 0x000fe20007ffe0ff */
[----:B------:R-:W1:Y:S01]  /*00b0*/  LDCU.64 UR4, c[0x0][0x358] ;  /* 0x00006b00ff0477ac */ /* 0x000e620008000a00 */
[----:B------:R-:W-:Y:S01]  /*00c0*/  IADD3 R9, PT, PT, RZ, -R0, RZ ;  /* 0x80000000ff097210 */ /* 0x000fe20007ffe0ff */
[----:B------:R-:W-:Y:S01]  /*00d0*/  BSSY.RECONVERGENT B0, `(.L_x_24) ;  /* 0x0000035000007945 */ /* 0x000fe20003800200 */
[C---:B------:R-:W-:Y:S02]  /*00e0*/  ISETP.GE.AND P0, PT, R2.reuse, 0x32, PT ;  /* 0x000000320200780c */ /* 0x040fe40003f06270 */
[----:B------:R-:W-:Y:S02]  /*00f0*/  VIMNMX R7, PT, PT, R2, 0x32, !PT ;  /* 0x0000003202077848 */ /* 0x000fe40007fe0100 */
[----:B------:R-:W-:Y:S02]  /*0100*/  SEL R6, RZ, 0x1, P0 ;  /* 0x00000001ff067807 */ /* 0x000fe40000000000 */
[----:B------:R-:W-:-:S02]  /*0110*/  ISETP.NE.U32.AND P2, PT, R0, RZ, PT ;  /* 0x000000ff0000720c */ /* 0x000fc40003f45070 */
[----:B------:R-:W-:Y:S01]  /*0120*/  IADD3 R7, PT, PT, R7, -R2, -R6 ;  /* 0x8000000207077210 */ /* 0x000fe20007ffe806 */
[----:B0-----:R-:W0:Y:S02]  /*0130*/  MUFU.RCP R8, R8 ;  /* 0x0000000800087308 */ /* 0x001e240000001000 */
[----:B0-----:R-:W-:-:S06]  /*0140*/  IADD3 R4, PT, PT, R8, 0xffffffe, RZ ;  /* 0x0ffffffe08047810 */ /* 0x001fcc0007ffe0ff */
[----:B------:R0:W2:Y:S02]  /*0150*/  F2I.FTZ.U32.TRUNC.NTZ R5, R4 ;  /* 0x0000000400057305 */ /* 0x0000a4000021f000 */
[----:B0-----:R-:W-:Y:S02]  /*0160*/  HFMA2 R4, -RZ, RZ, 0, 0 ;  /* 0x00000000ff047431 */ /* 0x001fe400000001ff */
[----:B--2---:R-:W-:-:S04]  /*0170*/  IMAD R9, R9, R5, RZ ;  /* 0x0000000509097224 */ /* 0x004fc800078e02ff */
[----:B------:R-:W-:-:S06]  /*0180*/  IMAD.HI.U32 R8, R5, R9, R4 ;  /* 0x0000000905087227 */ /* 0x000fcc00078e0004 */
[----:B------:R-:W-:-:S05]  /*0190*/  IMAD.HI.U32 R5, R8, R7, RZ ;  /* 0x0000000708057227 */ /* 0x000fca00078e00ff */
[----:B------:R-:W-:-:S05]  /*01a0*/  IADD3 R2, PT, PT, -R5, RZ, RZ ;  /* 0x000000ff05027210 */ /* 0x000fca0007ffe1ff */
[----:B------:R-:W-:-:S05]  /*01b0*/  IMAD R7, R0, R2, R7 ;  /* 0x0000000200077224 */ /* 0x000fca00078e0207 */
[----:B------:R-:W-:-:S13]  /*01c0*/  ISETP.GE.U32.AND P0, PT, R7, R0, PT ;  /* 0x000000000700720c */ /* 0x000fda0003f06070 */
[----:B------:R-:W-:Y:S02]  /*01d0*/  @P0 IADD3 R7, PT, PT, -R0, R7, RZ ;  /* 0x0000000700070210 */ /* 0x000fe40007ffe1ff */
[----:B------:R-:W-:Y:S02]  /*01e0*/  @P0 IADD3 R5, PT, PT, R5, 0x1, RZ ;  /* 0x0000000105050810 */ /* 0x000fe40007ffe0ff */
[----:B------:R-:W-:-:S13]  /*01f0*/  ISETP.GE.U32.AND P1, PT, R7, R0, PT ;  /* 0x000000000700720c */ /* 0x000fda0003f26070 */
[----:B------:R-:W-:Y:S02]  /*0200*/  @P1 IADD3 R5, PT, PT, R5, 0x1, RZ ;  /* 0x0000000105051810 */ /* 0x000fe40007ffe0ff */
[----:B------:R-:W-:-:S04]  /*0210*/  @!P2 LOP3.LUT R5, RZ, R0, RZ, 0x33, !PT ;  /* 0x00000000ff05a212 */ /* 0x000fc800078e33ff */
[----:B------:R-:W-:-:S04]  /*0220*/  IADD3 R2, PT, PT, R6, R5, RZ ;  /* 0x0000000506027210 */ /* 0x000fc80007ffe0ff */
[C---:B------:R-:W-:Y:S02]  /*0230*/  LOP3.LUT R4, R2.reuse, 0x3, RZ, 0xc0, !PT ;  /* 0x0000000302047812 */ /* 0x040fe400078ec0ff */
[----:B------:R-:W-:Y:S02]  /*0240*/  ISETP.GE.U32.AND P1, PT, R2, 0x3, PT ;  /* 0x000000030200780c */ /* 0x000fe40003f26070 */
[----:B------:R-:W-:-:S13]  /*0250*/  ISETP.NE.AND P0, PT, R4, 0x3, PT ;  /* 0x000000030400780c */ /* 0x000fda0003f05270 */
[----:B-1----:R-:W-:Y:S05]  /*0260*/  @!P0 BRA `(.L_x_25) ;  /* 0x00000000006c8947 */ /* 0x002fea0003800000 */
[----:B------:R-:W0:Y:S01]  /*0270*/  LDC.64 R18, c[0x0][0x388] ;  /* 0x0000e200ff127b82 */ /* 0x000e220000000a00 */
[----:B------:R-:W-:-:S04]  /*0280*/  IADD3 R2, PT, PT, R2, 0x1, RZ ;  /* 0x0000000102027810 */ /* 0x000fc80007ffe0ff */
[----:B------:R-:W-:-:S03]  /*0290*/  LOP3.LUT R2, R2, 0x3, RZ, 0xc0, !PT ;  /* 0x0000000302027812 */ /* 0x000fc600078ec0ff */
[----:B------:R-:W1:Y:S01]  /*02a0*/  LDC R8, c[0x0][0x390] ;  /* 0x0000e400ff087b82 */ /* 0x000e620000000800 */
[----:B------:R-:W-:-:S07]  /*02b0*/  IADD3 R2, PT, PT, -R2, RZ, RZ ;  /* 0x000000ff02027210 */ /* 0x000fce0007ffe1ff */
[----:B------:R-:W2:Y:S08]  /*02c0*/  LDC.64 R4, c[0x0][0x398] ;  /* 0x0000e600ff047b82 */ /* 0x000eb00000000a00 */
[----:B------:R-:W3:Y:S01]  /*02d0*/  LDC.64 R6, c[0x0][0x380] ;  /* 0x0000e000ff067b82 */ /* 0x000ee20000000a00 */
[--C-:B0-----:R-:W-:Y:S02]  /*02e0*/  IMAD R19, R19, 0x32, R3.reuse ;  /* 0x0000003213137824 */ /* 0x101fe400078e0203 */
[----:B------:R-:W-:-:S02]  /*02f0*/  IMAD R21, R18, 0x32, R3 ;  /* 0x0000003212157824 */ /* 0x000fc400078e0203 */
[----:B-1----:R-:W-:-:S07]  /*0300*/  IMAD R17, R8, 0x32, R3 ;  /* 0x0000003208117824 */ /* 0x002fce00078e0203 */
.L_x_26:
[----:B---3--:R-:W-:-:S04]  /*0310*/  IMAD.WIDE R12, R19, 0x4, R6 ;  /* 0x00000004130c7825 */ /* 0x008fc800078e0206 */
[--C-:B------:R-:W-:Y:S02]  /*0320*/  IMAD.WIDE R14, R21, 0x4, R6.reuse ;  /* 0x00000004150e7825 */ /* 0x100fe400078e0206 */
[----:B------:R-:W3:Y:S02]  /*0330*/  LDG.E R13, desc[UR4][R12.64] ;  /* 0x000000040c0d7981 */ /* 0x000ee4000c1e1900 */
[----:B------:R-:W-:Y:S02]  /*0340*/  IMAD.WIDE R10, R17, 0x4, R6 ;  /* 0x00000004110a7825 */ /* 0x000fe400078e0206 */
[----:B------:R-:W3:Y:S04]  /*0350*/  LDG.E R14, desc[UR4][R14.64] ;  /* 0x000000040e0e7981 */ /* 0x000ee8000c1e1900 */
[----:B------:R-:W4:Y:S01]  /*0360*/  LDG.E R11, desc[UR4][R10.64] ;  /* 0x000000040a0b7981 */ /* 0x000f22000c1e1900 */
[----:B0-2---:R-:W-:Y:S01]  /*0370*/  IMAD.WIDE R8, R3, 0x4, R4 ;  /* 0x0000000403087825 */ /* 0x005fe200078e0204 */
[----:B------:R-:W-:-:S04]  /*0380*/  IADD3 R2, PT, PT, R2, 0x1, RZ ;  /* 0x0000000102027810 */ /* 0x000fc80007ffe0ff */
[----:B------:R-:W-:Y:S02]  /*0390*/  ISETP.NE.AND P0, PT, R2, RZ, PT ;  /* 0x000000ff0200720c */ /* 0x000fe40003f05270 */
[C---:B------:R-:W-:Y:S02]  /*03a0*/  IADD3 R3, PT, PT, R0.reuse, R3, RZ ;  /* 0x0000000300037210 */ /* 0x040fe40007ffe0ff */
[C---:B------:R-:W-:Y:S02]  /*03b0*/  IADD3 R17, PT, PT, R0.reuse, R17, RZ ;  /* 0x0000001100117210 */ /* 0x040fe40007ffe0ff */
[C---:B------:R-:W-:Y:S02]  /*03c0*/  IADD3 R19, PT, PT, R0.reuse, R19, RZ ;  /* 0x0000001300137210 */ /* 0x040fe40007ffe0ff */
[----:B------:R-:W-:Y:S01]  /*03d0*/  IADD3 R21, PT, PT, R0, R21, RZ ;  /* 0x0000001500157210 */ /* 0x000fe20007ffe0ff */
[----:B---3--:R-:W-:-:S04]  /*03e0*/  FADD R16, R14, -R13 ;  /* 0x8000000d0e107221 */ /* 0x008fc80000000000 */
[----:B----4-:R-:W-:-:S05]  /*03f0*/  FADD R23, R16, R11 ;  /* 0x0000000b10177221 */ /* 0x010fca0000000000 */
[----:B------:R0:W-:Y:S01]  /*0400*/  STG.E desc[UR4][R8.64], R23 ;  /* 0x0000001708007986 */ /* 0x0001e2000c101904 */
[----:B------:R-:W-:Y:S05]  /*0410*/  @P0 BRA `(.L_x_26) ;  /* 0xfffffffc00bc0947 */ /* 0x000fea000383ffff */
.L_x_25:
[----:B------:R-:W-:Y:S05]  /*0420*/  BSYNC.RECONVERGENT B0 ;  /* 0x0000000000007941 */ /* 0x000fea0003800200 */
.L_x_24:
[----:B------:R-:W-:Y:S05]  /*0430*/  @!P1 EXIT ;  /* 0x000000000000994d */ /* 0x000fea0003800000 */
.L_x_27:
[----:B-1----:R-:W1:Y:S08]  /*0440*/  LDC.64 R4, c[0x0][0x388] ;  /* 0x0000e200ff047b82 */ /* 0x002e700000000a00 */
[----:B------:R-:W0:Y:S08]  /*0450*/  LDC R2, c[0x0][0x390] ;  /* 0x0000e400ff027b82 */ /* 0x000e300000000800 */
[----:B------:R-:W2:Y:S01]  /*0460*/  LDC.64 R14, c[0x0][0x380] ;  /* 0x0000e000ff0e7b82 */ /* 0x000ea20000000a00 */
[----:B-1----:R-:W-:-:S02]  /*0470*/  IMAD R7, R4, 0x32, R3 ;  /* 0x0000003204077824 */ /* 0x002fc400078e0203 */
[--C-:B------:R-:W-:Y:S02]  /*0480*/  IMAD R5, R5, 0x32, R3.reuse ;  /* 0x0000003205057824 */ /* 0x100fe400078e0203 */
[----:B0-----:R-:W-:Y:S02]  /*0490*/  IMAD R9, R2, 0x32, R3 ;  /* 0x0000003202097824 */ /* 0x001fe400078e0203 */
[----:B--2---:R-:W-:-:S04]  /*04a0*/  IMAD.WIDE R6, R7, 0x4, R14 ;  /* 0x0000000407067825 */ /* 0x004fc800078e020e */
[--C-:B------:R-:W-:Y:S01]  /*04b0*/  IMAD.WIDE R4, R5, 0x4, R14.reuse ;  /* 0x0000000405047825 */ /* 0x100fe200078e020e */
[----:B------:R-:W2:Y:S03]  /*04c0*/  LDG.E R2, desc[UR4][R6.64] ;  /* 0x0000000406027981 */ /* 0x000ea6000c1e1900 */
[----:B------:R-:W-:Y:S01]  /*04d0*/  IMAD.WIDE R14, R9, 0x4, R14 ;  /* 0x00000004090e7825 */ /* 0x000fe200078e020e */
[----:B------:R-:W2:Y:S01]  /*04e0*/  LDG.E R11, desc[UR4][R4.64] ;  /* 0x00000004040b7981 */ /* 0x000ea2000c1e1900 */
[----:B------:R-:W0:Y:S03]  /*04f0*/  LDC.64 R8, c[0x0][0x398] ;  /* 0x0000e600ff087b82 */ /* 0x000e260000000a00 */
[----:B------:R-:W3:Y:S01]  /*0500*/  LDG.E R13, desc[UR4][R14.64] ;  /* 0x000000040e0d7981 */ /* 0x000ee2000c1e1900 */
[----:B------:R-:W-:-:S04]  /*0510*/  IMAD.WIDE R16, R0, 0x4, R14 ;  /* 0x0000000400107825 */ /* 0x000fc800078e020e */
[----:B0-----:R-:W-:-:S04]  /*0520*/  IMAD.WIDE R8, R3, 0x4, R8 ;  /* 0x0000000403087825 */ /* 0x001fc800078e0208 */
[----:B--2---:R-:W-:Y:S01]  /*0530*/  FADD R2, R2, -R11 ;  /* 0x8000000b02027221 */ /* 0x004fe20000000000 */
[----:B------:R-:W-:-:S04]  /*0540*/  IMAD.WIDE R10, R0, 0x4, R4 ;  /* 0x00000004000a7825 */ /* 0x000fc800078e0204 */
[----:B---3--:R-:W-:Y:S01]  /*0550*/  FADD R19, R2, R13 ;  /* 0x0000000d02137221 */ /* 0x008fe20000000000 */
[----:B------:R-:W-:-:S04]  /*0560*/  IMAD.WIDE R12, R0, 0x4, R6 ;  /* 0x00000004000c7825 */ /* 0x000fc800078e0206 */
[----:B------:R0:W-:Y:S04]  /*0570*/  STG.E desc[UR4][R8.64], R19 ;  /* 0x0000001308007986 */ /* 0x0001e8000c101904 */
[----:B------:R-:W2:Y:S04]  /*0580*/  LDG.E R2, desc[UR4][R12.64] ;  /* 0x000000040c027981 */ /* 0x000ea8000c1e1900 */
[----:B------:R-:W2:Y:S04]  /*0590*/  LDG.E R5, desc[UR4][R10.64] ;  /* 0x000000040a057981 */ /* 0x000ea8000c1e1900 */
        /* <DEDUP_REMOVED lines=12> */
[----:B--2---:R-:W-:Y:S01]  /*0660*/  FADD R2, R2, -R9 ;  /* 0x8000000902027221 */ /* 0x004fe20000000000 */
[----:B------:R-:W-:-:S04]  /*0670*/  IMAD.WIDE R8, R0, 0x4, R4 ;  /* 0x0000000400087825 */ /* 0x000fc800078e0204 */
[----:B---3--:R-:W-:Y:S01]  /*0680*/  FADD R17, R2, R11 ;  /* 0x0000000b02117221 */ /* 0x008fe20000000000 */
[----:B------:R-:W-:-:S04]  /*0690*/  IMAD.WIDE R10, R0, 0x4, R14 ;  /* 0x00000004000a7825 */ /* 0x000fc800078e020e */
[C---:B0-----:R-:W-:Y:S01]  /*06a0*/  IMAD.WIDE R4, R0.reuse, 0x4, R18 ;  /* 0x0000000400047825 */ /* 0x041fe200078e0212 */
[----:B------:R1:W-:Y:S04]  /*06b0*/  STG.E desc[UR4][R8.64], R17 ;  /* 0x0000001108007986 */ /* 0x0003e8000c101904 */
[----:B------:R-:W2:Y:S04]  /*06c0*/  LDG.E R10, desc[UR4][R10.64] ;  /* 0x000000040a0a7981 */ /* 0x000ea8000c1e1900 */
[----:B------:R-:W2:Y:S04]  /*06d0*/  LDG.E R13, desc[UR4][R12.64] ;  /* 0x000000040c0d7981 */ /* 0x000ea8000c1e1900 */
[----:B------:R-:W3:Y:S01]  /*06e0*/  LDG.E R5, desc[UR4][R4.64] ;  /* 0x0000000404057981 */ /* 0x000ee2000c1e1900 */
[C---:B------:R-:W-:Y:S01]  /*06f0*/  IMAD.WIDE R6, R0.reuse, 0x4, R8 ;  /* 0x0000000400067825 */ /* 0x040fe200078e0208 */
[----:B------:R-:W-:-:S04]  /*0700*/  LEA R3, R0, R3, 0x2 ;  /* 0x0000000300037211 */ /* 0x000fc800078e10ff */
[----:B------:R-:W-:Y:S01]  /*0710*/  ISETP.GE.AND P0, PT, R3, 0x32, PT ;  /* 0x000000320300780c */ /* 0x000fe20003f06270 */
[----:B--2---:R-:W-:-:S04]  /*0720*/  FADD R2, R10, -R13 ;  /* 0x8000000d0a027221 */ /* 0x004fc80000000000 */
[----:B---3--:R-:W-:-:S05]  /*0730*/  FADD R15, R2, R5 ;  /* 0x00000005020f7221 */ /* 0x008fca0000000000 */
[----:B------:R1:W-:Y:S03]  /*0740*/  STG.E desc[UR4][R6.64], R15 ;  /* 0x0000000f06007986 */ /* 0x0003e6000c101904 */
[----:B------:R-:W-:Y:S05]  /*0750*/  @!P0 BRA `(.L_x_27) ;  /* 0xfffffffc00388947 */ /* 0x000fea000383ffff */
[----:B------:R-:W-:Y:S05]  /*0760*/  EXIT ;  /* 0x000000000000794d */ /* 0x000fea0003800000 */
.L_x_28:
        /* <DEDUP_REMOVED lines=9> */
.L_x_32:


//--------------------- .nv.shared._Z17find_closest_wordPfS_iiiiS_Pi --------------------------
	.section	.nv.shared._Z17find_closest_wordPfS_iiiiS_Pi,"aw",@nobits
	.sectionflags	@""
	.align	16
	.zero		1024


//--------------------- .nv.shared.reserved.0     --------------------------
	.section	.nv.shared.reserved.0,"aw",@nobits
	.weak		__nv_reservedSMEM_offset_0_alias
	.size		__nv_reservedSMEM_offset_0_alias, 0, 64
	.other		__nv_reservedSMEM_offset_0_alias,@"STO_CUDA_RESERVED_SHARED STV_DEFAULT"
__nv_reservedSMEM_offset_0_alias:
	.zero		0
	.zero		64


//--------------------- .nv.shared._Z15perform_analogyPfiiiS_ --------------------------
	.section	.nv.shared._Z15perform_analogyPfiiiS_,"aw",@nobits
	.sectionflags	@""
	.align	16
	.zero		1024


//--------------------- .nv.constant0._Z17find_closest_wordPfS_iiiiS_Pi --------------------------
	.section	.nv.constant0._Z17find_closest_wordPfS_iiiiS_Pi,"a",@progbits
	.sectionflags	@""
	.align	4
.nv.constant0._Z17find_closest_wordPfS_iiiiS_Pi:
	.zero		944


//--------------------- .nv.constant0._Z15perform_analogyPfiiiS_ --------------------------
	.section	.nv.constant0._Z15perform_analogyPfiiiS_,"a",@progbits
	.sectionflags	@""
	.align	4
.nv.constant0._Z15perform_analogyPfiiiS_:
	.zero		928


//--------------------- SYMBOLS --------------------------

	.type		.nv.reservedSmem.offset0,@object
	.size		.nv.reservedSmem.offset0,0x4
	.type		.nv.reservedSmem.cap,@object
	.size		.nv.reservedSmem.cap,0x4
